	.target	sm_90a

	.elftype	@"ET_EXEC"


//--------------------- .note.nv.tkinfo           --------------------------
	.section	.note.nv.tkinfo,"",@"SHT_NOTE"
	.sectionflags	@"SHF_NOTE_NV_TKINFO"
	.tkinfo
        /*0018*/ 	.word	0x00000002
        /*0030*/ 	.string	""
        /*0030*/ 	.string	"ptxas"
        /*0030*/ 	.string	"Cuda compilation tools, release 13.0, V13.0.88"
        /*0030*/ 	.string	"Build cuda_13.0.r13.0/compiler.36424714_0"
        /*0030*/ 	.string	"-arch sm_90a -m 64 "



//--------------------- .note.nv.cuinfo           --------------------------
	.section	.note.nv.cuinfo,"",@"SHT_NOTE"
	.sectionflags	@"SHF_NOTE_NV_CUINFO"
        /*0018*/ 	.short	0x0002
        /*001a*/ 	.short	0x005a
        /*001c*/ 	.short	0x0082
	.zero		2


//--------------------- .nv.info                  --------------------------
	.section	.nv.info,"",@"SHT_CUDA_INFO"
	.align	4


	//----- nvinfo : EIATTR_REGCOUNT
	.align		4
        /*0000*/ 	.byte	0x04, 0x2f
        /*0002*/ 	.short	(.L_12 - .L_11)
	.align		4
.L_11:
        /*0004*/ 	.word	index@(_ZN7cutlass13device_kernelINS_4conv6kernel13ConvUniversalINS1_16ConvProblemShapeILNS1_8OperatorE2ELi3EEENS1_10collective14CollectiveConvINS1_46MainloopSm90TmaGmmaWarpSpecializedImplicitGemmILS5_2ELi7ELi3EN4cute5tupleIJNSA_1CILi1EEESD_SD_EEENS1_36KernelImplicitTmaWarpSpecializedSm90ELi1EEENSB_IJNSC_ILi128EEENSB_IJSH_EEENSB_IJNSC_ILi64EEEEEEEEENS_10bfloat16_tESM_NSA_8TiledMMAINSA_8MMA_AtomIJNSA_4SM904GMMA28MMA_64x128x16_F32BF16BF16_SSILNSQ_5MajorE1ELSS_1ELNSQ_7ScaleInE1ELST_1EEEEEENSA_6LayoutISE_NSB_IJNSC_ILi0EEESX_SX_EEEEENSB_IJNSA_10UnderscoreES10_S10_EEEEENS7_6detail26Sm90ImplicitGemmTileTraitsINSA_13SM90_TMA_LOADENSA_14ComposedLayoutINSA_7SwizzleILi3ELi4ELi3EEENSA_18smem_ptr_flag_bitsILi16EEENSW_INSB_IJNSB_IJSJ_NSC_ILi2EEEEEENSB_IJNSC_ILi8EEES1D_EEENSB_IJSD_NSC_ILi7EEEEEEEEENSB_IJNSB_IJSD_NSC_ILi4096EEEEEENSB_IJSJ_NSC_ILi512EEEEEENSB_IJSX_NSC_ILi8192EEEEEEEEEEEEEvEENS14_INSA_20SM90_TMA_LOAD_IM2COLES1Q_vEEEENS_8epilogue10collective6detail29Sm90TmaWarpSpecializedAdapterINS1W_15DefaultEpilogueISM_NSB_IJlNSB_IJSD_lllEEESX_EEES21_NS1V_6thread17LinearCombinationISM_Li1EffLNS22_9ScaleType4KindE0ELNS_15FloatRoundStyleE2ESM_EENS_4gemm15EpilogueDefaultEEEEEvvEEEEvNT_6ParamsE)
        /*0008*/ 	.word	0x000000aa


	//----- nvinfo : EIATTR_FRAME_SIZE
	.align		4
.L_12:
        /*000c*/ 	.byte	0x04, 0x11
        /*000e*/ 	.short	(.L_14 - .L_13)
	.align		4
.L_13:
        /*0010*/ 	.word	index@(_ZN7cutlass13device_kernelINS_4conv6kernel13ConvUniversalINS1_16ConvProblemShapeILNS1_8OperatorE2ELi3EEENS1_10collective14CollectiveConvINS1_46MainloopSm90TmaGmmaWarpSpecializedImplicitGemmILS5_2ELi7ELi3EN4cute5tupleIJNSA_1CILi1EEESD_SD_EEENS1_36KernelImplicitTmaWarpSpecializedSm90ELi1EEENSB_IJNSC_ILi128EEENSB_IJSH_EEENSB_IJNSC_ILi64EEEEEEEEENS_10bfloat16_tESM_NSA_8TiledMMAINSA_8MMA_AtomIJNSA_4SM904GMMA28MMA_64x128x16_F32BF16BF16_SSILNSQ_5MajorE1ELSS_1ELNSQ_7ScaleInE1ELST_1EEEEEENSA_6LayoutISE_NSB_IJNSC_ILi0EEESX_SX_EEEEENSB_IJNSA_10UnderscoreES10_S10_EEEEENS7_6detail26Sm90ImplicitGemmTileTraitsINSA_13SM90_TMA_LOADENSA_14ComposedLayoutINSA_7SwizzleILi3ELi4ELi3EEENSA_18smem_ptr_flag_bitsILi16EEENSW_INSB_IJNSB_IJSJ_NSC_ILi2EEEEEENSB_IJNSC_ILi8EEES1D_EEENSB_IJSD_NSC_ILi7EEEEEEEEENSB_IJNSB_IJSD_NSC_ILi4096EEEEEENSB_IJSJ_NSC_ILi512EEEEEENSB_IJSX_NSC_ILi8192EEEEEEEEEEEEEvEENS14_INSA_20SM90_TMA_LOAD_IM2COLES1Q_vEEEENS_8epilogue10collective6detail29Sm90TmaWarpSpecializedAdapterINS1W_15DefaultEpilogueISM_NSB_IJlNSB_IJSD_lllEEESX_EEES21_NS1V_6thread17LinearCombinationISM_Li1EffLNS22_9ScaleType4KindE0ELNS_15FloatRoundStyleE2ESM_EENS_4gemm15EpilogueDefaultEEEEEvvEEEEvNT_6ParamsE)
        /*0014*/ 	.word	0x00000000


	//----- nvinfo : EIATTR_MIN_STACK_SIZE
	.align		4
.L_14:
        /*0018*/ 	.byte	0x04, 0x12
        /*001a*/ 	.short	(.L_16 - .L_15)
	.align		4
.L_15:
        /*001c*/ 	.word	index@(_ZN7cutlass13device_kernelINS_4conv6kernel13ConvUniversalINS1_16ConvProblemShapeILNS1_8OperatorE2ELi3EEENS1_10collective14CollectiveConvINS1_46MainloopSm90TmaGmmaWarpSpecializedImplicitGemmILS5_2ELi7ELi3EN4cute5tupleIJNSA_1CILi1EEESD_SD_EEENS1_36KernelImplicitTmaWarpSpecializedSm90ELi1EEENSB_IJNSC_ILi128EEENSB_IJSH_EEENSB_IJNSC_ILi64EEEEEEEEENS_10bfloat16_tESM_NSA_8TiledMMAINSA_8MMA_AtomIJNSA_4SM904GMMA28MMA_64x128x16_F32BF16BF16_SSILNSQ_5MajorE1ELSS_1ELNSQ_7ScaleInE1ELST_1EEEEEENSA_6LayoutISE_NSB_IJNSC_ILi0EEESX_SX_EEEEENSB_IJNSA_10UnderscoreES10_S10_EEEEENS7_6detail26Sm90ImplicitGemmTileTraitsINSA_13SM90_TMA_LOADENSA_14ComposedLayoutINSA_7SwizzleILi3ELi4ELi3EEENSA_18smem_ptr_flag_bitsILi16EEENSW_INSB_IJNSB_IJSJ_NSC_ILi2EEEEEENSB_IJNSC_ILi8EEES1D_EEENSB_IJSD_NSC_ILi7EEEEEEEEENSB_IJNSB_IJSD_NSC_ILi4096EEEEEENSB_IJSJ_NSC_ILi512EEEEEENSB_IJSX_NSC_ILi8192EEEEEEEEEEEEEvEENS14_INSA_20SM90_TMA_LOAD_IM2COLES1Q_vEEEENS_8epilogue10collective6detail29Sm90TmaWarpSpecializedAdapterINS1W_15DefaultEpilogueISM_NSB_IJlNSB_IJSD_lllEEESX_EEES21_NS1V_6thread17LinearCombinationISM_Li1EffLNS22_9ScaleType4KindE0ELNS_15FloatRoundStyleE2ESM_EENS_4gemm15EpilogueDefaultEEEEEvvEEEEvNT_6ParamsE)
        /*0020*/ 	.word	0x00000000
.L_16:


//--------------------- .nv.compat                --------------------------
	.section	.nv.compat,"",@"SHT_CUDA_COMPAT_INFO"
	.align	4
        /*0000*/ 	.byte	0x02, 0x09, 0x01, 0x00, 0x02, 0x02, 0x04, 0x00, 0x02, 0x05, 0x05, 0x00, 0x03, 0x07, 0x01, 0x01
        /*0010*/ 	.byte	0x02, 0x03, 0x01, 0x00, 0x02, 0x06, 0x01, 0x00, 0x04, 0x0b, 0x08, 0x00, 0x00, 0x00, 0x00, 0x00
        /*0020*/ 	.byte	0x00, 0x00, 0x00, 0x00


//--------------------- .nv.info._ZN7cutlass13device_kernelINS_4conv6kernel13ConvUniversalINS1_16ConvProblemShapeILNS1_8OperatorE2ELi3EEENS1_10collective14CollectiveConvINS1_46MainloopSm90TmaGmmaWarpSpecializedImplicitGemmILS5_2ELi7ELi3EN4cute5tupleIJNSA_1CILi1EEESD_SD_EEENS1_36KernelImplicitTmaWarpSpecializedSm90ELi1EEENSB_IJNSC_ILi128EEENSB_IJSH_EEENSB_IJNSC_ILi64EEEEEEEEENS_10bfloat16_tESM_NSA_8TiledMMAINSA_8MMA_AtomIJNSA_4SM904GMMA28MMA_64x128x16_F32BF16BF16_SSILNSQ_5MajorE1ELSS_1ELNSQ_7ScaleInE1ELST_1EEEEEENSA_6LayoutISE_NSB_IJNSC_ILi0EEESX_SX_EEEEENSB_IJNSA_10UnderscoreES10_S10_EEEEENS7_6detail26Sm90ImplicitGemmTileTraitsINSA_13SM90_TMA_LOADENSA_14ComposedLayoutINSA_7SwizzleILi3ELi4ELi3EEENSA_18smem_ptr_flag_bitsILi16EEENSW_INSB_IJNSB_IJSJ_NSC_ILi2EEEEEENSB_IJNSC_ILi8EEES1D_EEENSB_IJSD_NSC_ILi7EEEEEEEEENSB_IJNSB_IJSD_NSC_ILi4096EEEEEENSB_IJSJ_NSC_ILi512EEEEEENSB_IJSX_NSC_ILi8192EEEEEEEEEEEEEvEENS14_INSA_20SM90_TMA_LOAD_IM2COLES1Q_vEEEENS_8epilogue10collective6detail29Sm90TmaWarpSpecializedAdapterINS1W_15DefaultEpilogueISM_NSB_IJlNSB_IJSD_lllEEESX_EEES21_NS1V_6thread17LinearCombinationISM_Li1EffLNS22_9ScaleType4KindE0ELNS_15FloatRoundStyleE2ESM_EENS_4gemm15EpilogueDefaultEEEEEvvEEEEvNT_6ParamsE --------------------------
	.section	.nv.info._ZN7cutlass13device_kernelINS_4conv6kernel13ConvUniversalINS1_16ConvProblemShapeILNS1_8OperatorE2ELi3EEENS1_10collective14CollectiveConvINS1_46MainloopSm90TmaGmmaWarpSpecializedImplicitGemmILS5_2ELi7ELi3EN4cute5tupleIJNSA_1CILi1EEESD_SD_EEENS1_36KernelImplicitTmaWarpSpecializedSm90ELi1EEENSB_IJNSC_ILi128EEENSB_IJSH_EEENSB_IJNSC_ILi64EEEEEEEEENS_10bfloat16_tESM_NSA_8TiledMMAINSA_8MMA_AtomIJNSA_4SM904GMMA28MMA_64x128x16_F32BF16BF16_SSILNSQ_5MajorE1ELSS_1ELNSQ_7ScaleInE1ELST_1EEEEEENSA_6LayoutISE_NSB_IJNSC_ILi0EEESX_SX_EEEEENSB_IJNSA_10UnderscoreES10_S10_EEEEENS7_6detail26Sm90ImplicitGemmTileTraitsINSA_13SM90_TMA_LOADENSA_14ComposedLayoutINSA_7SwizzleILi3ELi4ELi3EEENSA_18smem_ptr_flag_bitsILi16EEENSW_INSB_IJNSB_IJSJ_NSC_ILi2EEEEEENSB_IJNSC_ILi8EEES1D_EEENSB_IJSD_NSC_ILi7EEEEEEEEENSB_IJNSB_IJSD_NSC_ILi4096EEEEEENSB_IJSJ_NSC_ILi512EEEEEENSB_IJSX_NSC_ILi8192EEEEEEEEEEEEEvEENS14_INSA_20SM90_TMA_LOAD_IM2COLES1Q_vEEEENS_8epilogue10collective6detail29Sm90TmaWarpSpecializedAdapterINS1W_15DefaultEpilogueISM_NSB_IJlNSB_IJSD_lllEEESX_EEES21_NS1V_6thread17LinearCombinationISM_Li1EffLNS22_9ScaleType4KindE0ELNS_15FloatRoundStyleE2ESM_EENS_4gemm15EpilogueDefaultEEEEEvvEEEEvNT_6ParamsE,"",@"SHT_CUDA_INFO"
	.sectionflags	@""
	.align	4


	//----- nvinfo : EIATTR_CUDA_API_VERSION
	.align		4
        /*0000*/ 	.byte	0x04, 0x37
        /*0002*/ 	.short	(.L_18 - .L_17)
.L_17:
        /*0004*/ 	.word	0x00000082


	//----- nvinfo : EIATTR_KPARAM_INFO
	.align		4
.L_18:
        /*0008*/ 	.byte	0x04, 0x17
        /*000a*/ 	.short	(.L_20 - .L_19)
.L_19:
        /*000c*/ 	.word	0x00000000
        /*0010*/ 	.short	0x0000
        /*0012*/ 	.short	0x0070
        /*0014*/ 	.byte	0x00, 0xf0, 0x01, 0x10


	//----- nvinfo : EIATTR_SPARSE_MMA_MASK
	.align		4
.L_20:
        /*0018*/ 	.byte	0x03, 0x50
        /*001a*/ 	.short	0x0000


	//----- nvinfo : EIATTR_MAXREG_COUNT
	.align		4
        /*001c*/ 	.byte	0x03, 0x1b
        /*001e*/ 	.short	0x00ff


	//----- nvinfo : EIATTR_NUM_BARRIERS
	.align		4
        /*0020*/ 	.byte	0x02, 0x4c
        /*0022*/ 	.byte	0x01
	.zero		1


	//----- nvinfo : EIATTR_MERCURY_ISA_VERSION
	.align		4
        /*0024*/ 	.byte	0x03, 0x5f
        /*0026*/ 	.short	0x0101


	//----- nvinfo : EIATTR_COOP_GROUP_MASK_REGIDS
	.align		4
        /*0028*/ 	.byte	0x04, 0x29
        /*002a*/ 	.short	(.L_22 - .L_21)


	//   ....[0]....
.L_21:
        /*002c*/ 	.word	0xffffffff


	//   ....[1]....
        /*0030*/ 	.word	0xffffffff


	//   ....[2]....
        /*0034*/ 	.word	0xffffffff


	//----- nvinfo : EIATTR_COOP_GROUP_INSTR_OFFSETS
	.align		4
.L_22:
        /*0038*/ 	.byte	0x04, 0x28
        /*003a*/ 	.short	(.L_24 - .L_23)


	//   ....[0]....
.L_23:
        /*003c*/ 	.word	0x00000060


	//   ....[1]....
        /*0040*/ 	.word	0x00000070


	//   ....[2]....
        /*0044*/ 	.word	0x00000130


	//----- nvinfo : EIATTR_MBARRIER_INSTR_OFFSETS
	.align		4
.L_24:
        /*0048*/ 	.byte	0x04, 0x39
        /*004a*/ 	.short	(.L_26 - .L_25)


	//   ....[0]....
.L_25:
        /*004c*/ 	.word	0x00000250
        /*0050*/ 	.word	0x000000ff
        /*0054*/ 	.word	0x00038000
        /*0058*/ 	.short	0x0100
        /*005a*/ 	.byte	0x08
	.zero		1


	//   ....[1]....
        /*005c*/ 	.word	0x00000260
        /*0060*/ 	.word	0x000000ff
        /*0064*/ 	.word	0x00038038
        /*0068*/ 	.short	0x0100
        /*006a*/ 	.byte	0x08
	.zero		1


	//   ....[2]....
        /*006c*/ 	.word	0x00000270
        /*0070*/ 	.word	0x000000ff
        /*0074*/ 	.word	0x00038008
        /*0078*/ 	.short	0x0100
        /*007a*/ 	.byte	0x08
	.zero		1


	//   ....[3]....
        /*007c*/ 	.word	0x00000280
        /*0080*/ 	.word	0x000000ff
        /*0084*/ 	.word	0x00038040
        /*0088*/ 	.short	0x0100
        /*008a*/ 	.byte	0x08
	.zero		1


	//   ....[4]....
        /*008c*/ 	.word	0x00000290
        /*0090*/ 	.word	0x000000ff
        /*0094*/ 	.word	0x00038010
        /*0098*/ 	.short	0x0100
        /*009a*/ 	.byte	0x08
	.zero		1


	//   ....[5]....
        /*009c*/ 	.word	0x000002a0
        /*00a0*/ 	.word	0x000000ff
        /*00a4*/ 	.word	0x00038048
        /*00a8*/ 	.short	0x0100
        /*00aa*/ 	.byte	0x08
	.zero		1


	//   ....[6]....
        /*00ac*/ 	.word	0x000002b0
        /*00b0*/ 	.word	0x000000ff
        /*00b4*/ 	.word	0x00038018
        /*00b8*/ 	.short	0x0100
        /*00ba*/ 	.byte	0x08
	.zero		1


	//   ....[7]....
        /*00bc*/ 	.word	0x000002c0
        /*00c0*/ 	.word	0x000000ff
        /*00c4*/ 	.word	0x00038050
        /*00c8*/ 	.short	0x0100
        /*00ca*/ 	.byte	0x08
	.zero		1


	//   ....[8]....
        /*00cc*/ 	.word	0x000002d0
        /*00d0*/ 	.word	0x000000ff
        /*00d4*/ 	.word	0x00038020
        /*00d8*/ 	.short	0x0100
        /*00da*/ 	.byte	0x08
	.zero		1


	//   ....[9]....
        /*00dc*/ 	.word	0x000002e0
        /*00e0*/ 	.word	0x000000ff
        /*00e4*/ 	.word	0x00038058
        /*00e8*/ 	.short	0x0100
        /*00ea*/ 	.byte	0x08
	.zero		1


	//   ....[10]....
        /*00ec*/ 	.word	0x000002f0
        /*00f0*/ 	.word	0x000000ff
        /*00f4*/ 	.word	0x00038028
        /*00f8*/ 	.short	0x0100
        /*00fa*/ 	.byte	0x08
	.zero		1


	//   ....[11]....
        /*00fc*/ 	.word	0x00000300
        /*0100*/ 	.word	0x000000ff
        /*0104*/ 	.word	0x00038060
        /*0108*/ 	.short	0x0100
        /*010a*/ 	.byte	0x08
	.zero		1


	//   ....[12]....
        /*010c*/ 	.word	0x00000310
        /*0110*/ 	.word	0x000000ff
        /*0114*/ 	.word	0x00038030
        /*0118*/ 	.short	0x0100
        /*011a*/ 	.byte	0x08
	.zero		1


	//   ....[13]....
        /*011c*/ 	.word	0x00000320
        /*0120*/ 	.word	0x000000ff
        /*0124*/ 	.word	0x00038068
        /*0128*/ 	.short	0x0100
        /*012a*/ 	.byte	0x08
	.zero		1


	//   ....[14]....
        /*012c*/ 	.word	0x00001110
        /*0130*/ 	.word	0x00000005
        /*0134*/ 	.word	0x00038000
        /*0138*/ 	.short	0x010a
        /*013a*/ 	.byte	0x3f
	.zero		1


	//   ....[15]....
        /*013c*/ 	.word	0x00001550
        /*0140*/ 	.word	0x00000006
        /*0144*/ 	.word	0x00038000
        /*0148*/ 	.short	0x010a
        /*014a*/ 	.byte	0x3f
	.zero		1


	//   ....[16]....
        /*014c*/ 	.word	0x00001830
        /*0150*/ 	.word	0x000000ff
        /*0154*/ 	.word	0x00000000
        /*0158*/ 	.short	0x0101
        /*015a*/ 	.byte	0x08
	.zero		1


	//   ....[17]....
        /*015c*/ 	.word	0x00001a60
        /*0160*/ 	.word	0x00000004
        /*0164*/ 	.word	0x00000000
        /*0168*/ 	.short	0x0101
        /*016a*/ 	.byte	0x3f
	.zero		1


	//   ....[18]....
        /*016c*/ 	.word	0x0000b240
        /*0170*/ 	.word	0x00000005
        /*0174*/ 	.word	0x00038038
        /*0178*/ 	.short	0x010a
        /*017a*/ 	.byte	0x3f
	.zero		1


	//   ....[19]....
        /*017c*/ 	.word	0x0000bad0
        /*0180*/ 	.word	0x00000004
        /*0184*/ 	.word	0x00000000
        /*0188*/ 	.short	0x010a
        /*018a*/ 	.byte	0x3f
	.zero		1


	//   ....[20]....
        /*018c*/ 	.word	0x0000bb80
        /*0190*/ 	.word	0x00000000
        /*0194*/ 	.word	0x00000000
        /*0198*/ 	.short	0x010a
        /*019a*/ 	.byte	0x3f
	.zero		1


	//   ....[21]....
        /*019c*/ 	.word	0x0000bc30
        /*01a0*/ 	.word	0x00000000
        /*01a4*/ 	.word	0x00000000
        /*01a8*/ 	.short	0x010a
        /*01aa*/ 	.byte	0x3f
	.zero		1


	//   ....[22]....
        /*01ac*/ 	.word	0x0000bce0
        /*01b0*/ 	.word	0x00000000
        /*01b4*/ 	.word	0x00000000
        /*01b8*/ 	.short	0x010a
        /*01ba*/ 	.byte	0x3f
	.zero		1


	//   ....[23]....
        /*01bc*/ 	.word	0x0000bd90
        /*01c0*/ 	.word	0x00000000
        /*01c4*/ 	.word	0x00000000
        /*01c8*/ 	.short	0x010a
        /*01ca*/ 	.byte	0x3f
	.zero		1


	//   ....[24]....
        /*01cc*/ 	.word	0x0000be40
        /*01d0*/ 	.word	0x00000000
        /*01d4*/ 	.word	0x00000000
        /*01d8*/ 	.short	0x010a
        /*01da*/ 	.byte	0x3f
	.zero		1


	//   ....[25]....
        /*01dc*/ 	.word	0x0000bef0
        /*01e0*/ 	.word	0x00000002
        /*01e4*/ 	.word	0x00000000
        /*01e8*/ 	.short	0x010a
        /*01ea*/ 	.byte	0x3f
	.zero		1


	//----- nvinfo : EIATTR_NUM_MBARRIERS
	.align		4
.L_26:
        /*01ec*/ 	.byte	0x03, 0x38
        /*01ee*/ 	.short	0x000e


	//----- nvinfo : EIATTR_EXIT_INSTR_OFFSETS
	.align		4
        /*01f0*/ 	.byte	0x04, 0x1c
        /*01f2*/ 	.short	(.L_28 - .L_27)


	//   ....[0]....
.L_27:
        /*01f4*/ 	.word	0x00000c40


	//   ....[1]....
        /*01f8*/ 	.word	0x00001c30


	//   ....[2]....
        /*01fc*/ 	.word	0x00001d10


	//   ....[3]....
        /*0200*/ 	.word	0x00001e00


	//   ....[4]....
        /*0204*/ 	.word	0x000085c0


	//   ....[5]....
        /*0208*/ 	.word	0x000085f0


	//   ....[6]....
        /*020c*/ 	.word	0x0000afc0


	//   ....[7]....
        /*0210*/ 	.word	0x0000aff0


	//   ....[8]....
        /*0214*/ 	.word	0x0000b010


	//   ....[9]....
        /*0218*/ 	.word	0x0000b9d0


	//   ....[10]....
        /*021c*/ 	.word	0x0000bf20


	//----- nvinfo : EIATTR_MAX_THREADS
	.align		4
.L_28:
        /*0220*/ 	.byte	0x04, 0x05
        /*0222*/ 	.short	(.L_30 - .L_29)
.L_29:
        /*0224*/ 	.word	0x00000100
        /*0228*/ 	.word	0x00000001
        /*022c*/ 	.word	0x00000001


	//----- nvinfo : EIATTR_CRS_STACK_SIZE
	.align		4
.L_30:
        /*0230*/ 	.byte	0x04, 0x1e
        /*0232*/ 	.short	(.L_32 - .L_31)
.L_31:
        /*0234*/ 	.word	0x00000000


	//----- nvinfo : EIATTR_CBANK_PARAM_SIZE
	.align		4
.L_32:
        /*0238*/ 	.byte	0x03, 0x19
        /*023a*/ 	.short	0x0470


	//----- nvinfo : EIATTR_PARAM_CBANK
	.align		4
        /*023c*/ 	.byte	0x04, 0x0a
        /*023e*/ 	.short	(.L_34 - .L_33)
	.align		4
.L_33:
        /*0240*/ 	.word	index@(.nv.constant0._ZN7cutlass13device_kernelINS_4conv6kernel13ConvUniversalINS1_16ConvProblemShapeILNS1_8OperatorE2ELi3EEENS1_10collective14CollectiveConvINS1_46MainloopSm90TmaGmmaWarpSpecializedImplicitGemmILS5_2ELi7ELi3EN4cute5tupleIJNSA_1CILi1EEESD_SD_EEENS1_36KernelImplicitTmaWarpSpecializedSm90ELi1EEENSB_IJNSC_ILi128EEENSB_IJSH_EEENSB_IJNSC_ILi64EEEEEEEEENS_10bfloat16_tESM_NSA_8TiledMMAINSA_8MMA_AtomIJNSA_4SM904GMMA28MMA_64x128x16_F32BF16BF16_SSILNSQ_5MajorE1ELSS_1ELNSQ_7ScaleInE1ELST_1EEEEEENSA_6LayoutISE_NSB_IJNSC_ILi0EEESX_SX_EEEEENSB_IJNSA_10UnderscoreES10_S10_EEEEENS7_6detail26Sm90ImplicitGemmTileTraitsINSA_13SM90_TMA_LOADENSA_14ComposedLayoutINSA_7SwizzleILi3ELi4ELi3EEENSA_18smem_ptr_flag_bitsILi16EEENSW_INSB_IJNSB_IJSJ_NSC_ILi2EEEEEENSB_IJNSC_ILi8EEES1D_EEENSB_IJSD_NSC_ILi7EEEEEEEEENSB_IJNSB_IJSD_NSC_ILi4096EEEEEENSB_IJSJ_NSC_ILi512EEEEEENSB_IJSX_NSC_ILi8192EEEEEEEEEEEEEvEENS14_INSA_20SM90_TMA_LOAD_IM2COLES1Q_vEEEENS_8epilogue10collective6detail29Sm90TmaWarpSpecializedAdapterINS1W_15DefaultEpilogueISM_NSB_IJlNSB_IJSD_lllEEESX_EEES21_NS1V_6thread17LinearCombinationISM_Li1EffLNS22_9ScaleType4KindE0ELNS_15FloatRoundStyleE2ESM_EENS_4gemm15EpilogueDefaultEEEEEvvEEEEvNT_6ParamsE)
        /*0244*/ 	.short	0x0210
        /*0246*/ 	.short	0x0470


	//----- nvinfo : EIATTR_SW_WAR
	.align		4
.L_34:
        /*0248*/ 	.byte	0x04, 0x36
        /*024a*/ 	.short	(.L_36 - .L_35)
.L_35:
        /*024c*/ 	.word	0x00000008
.L_36:


//--------------------- .nv.callgraph             --------------------------
	.section	.nv.callgraph,"",@"SHT_CUDA_CALLGRAPH"
	.align	4
	.sectionentsize	8
	.align		4
        /*0000*/ 	.word	0x00000000
	.align		4
        /*0004*/ 	.word	0xffffffff
	.align		4
        /*0008*/ 	.word	0x00000000
	.align		4
        /*000c*/ 	.word	0xfffffffe
	.align		4
        /*0010*/ 	.word	0x00000000
	.align		4
        /*0014*/ 	.word	0xfffffffd
	.align		4
        /*0018*/ 	.word	0x00000000
	.align		4
        /*001c*/ 	.word	0xfffffffc


//--------------------- .nv.constant4             --------------------------
	.section	.nv.constant4,"a",@progbits
	.align	8
	.align		8
.nv.constant4:
        /*0000*/ 	.dword	_ZN39_INTERNAL_da407f37_4_k_cu_36c29191_38044cuda3std3__45__cpo5beginE
	.align		8
        /*0008*/ 	.dword	_ZN39_INTERNAL_da407f37_4_k_cu_36c29191_38044cuda3std3__45__cpo3endE
	.align		8
        /*0010*/ 	.dword	_ZN39_INTERNAL_da407f37_4_k_cu_36c29191_38044cuda3std3__45__cpo6cbeginE
	.align		8
        /*0018*/ 	.dword	_ZN39_INTERNAL_da407f37_4_k_cu_36c29191_38044cuda3std3__45__cpo4cendE
	.align		8
        /*0020*/ 	.dword	_ZN39_INTERNAL_da407f37_4_k_cu_36c29191_38044cuda3std3__441_GLOBAL__N__da407f37_4_k_cu_36c29191_38046ignoreE
	.align		8
        /*0028*/ 	.dword	_ZN39_INTERNAL_da407f37_4_k_cu_36c29191_38044cuda3std3__419piecewise_constructE
	.align		8
        /*0030*/ 	.dword	_ZN39_INTERNAL_da407f37_4_k_cu_36c29191_38044cuda3std3__48in_placeE
	.align		8
        /*0038*/ 	.dword	_ZN39_INTERNAL_da407f37_4_k_cu_36c29191_38044cuda3std6ranges3__45__cpo4swapE
	.align		8
        /*0040*/ 	.dword	_ZN39_INTERNAL_da407f37_4_k_cu_36c29191_38044cuda3std6ranges3__45__cpo9iter_moveE
	.align		8
        /*0048*/ 	.dword	_ZN39_INTERNAL_da407f37_4_k_cu_36c29191_38044cute7productE
	.align		8
        /*0050*/ 	.dword	_ZN39_INTERNAL_da407f37_4_k_cu_36c29191_38044cute1_E


//--------------------- .text._ZN7cutlass13device_kernelINS_4conv6kernel13ConvUniversalINS1_16ConvProblemShapeILNS1_8OperatorE2ELi3EEENS1_10collective14CollectiveConvINS1_46MainloopSm90TmaGmmaWarpSpecializedImplicitGemmILS5_2ELi7ELi3EN4cute5tupleIJNSA_1CILi1EEESD_SD_EEENS1_36KernelImplicitTmaWarpSpecializedSm90ELi1EEENSB_IJNSC_ILi128EEENSB_IJSH_EEENSB_IJNSC_ILi64EEEEEEEEENS_10bfloat16_tESM_NSA_8TiledMMAINSA_8MMA_AtomIJNSA_4SM904GMMA28MMA_64x128x16_F32BF16BF16_SSILNSQ_5MajorE1ELSS_1ELNSQ_7ScaleInE1ELST_1EEEEEENSA_6LayoutISE_NSB_IJNSC_ILi0EEESX_SX_EEEEENSB_IJNSA_10UnderscoreES10_S10_EEEEENS7_6detail26Sm90ImplicitGemmTileTraitsINSA_13SM90_TMA_LOADENSA_14ComposedLayoutINSA_7SwizzleILi3ELi4ELi3EEENSA_18smem_ptr_flag_bitsILi16EEENSW_INSB_IJNSB_IJSJ_NSC_ILi2EEEEEENSB_IJNSC_ILi8EEES1D_EEENSB_IJSD_NSC_ILi7EEEEEEEEENSB_IJNSB_IJSD_NSC_ILi4096EEEEEENSB_IJSJ_NSC_ILi512EEEEEENSB_IJSX_NSC_ILi8192EEEEEEEEEEEEEvEENS14_INSA_20SM90_TMA_LOAD_IM2COLES1Q_vEEEENS_8epilogue10collective6detail29Sm90TmaWarpSpecializedAdapterINS1W_15DefaultEpilogueISM_NSB_IJlNSB_IJSD_lllEEESX_EEES21_NS1V_6thread17LinearCombinationISM_Li1EffLNS22_9ScaleType4KindE0ELNS_15FloatRoundStyleE2ESM_EENS_4gemm15EpilogueDefaultEEEEEvvEEEEvNT_6ParamsE --------------------------
	.section	.text._ZN7cutlass13device_kernelINS_4conv6kernel13ConvUniversalINS1_16ConvProblemShapeILNS1_8OperatorE2ELi3EEENS1_10collective14CollectiveConvINS1_46MainloopSm90TmaGmmaWarpSpecializedImplicitGemmILS5_2ELi7ELi3EN4cute5tupleIJNSA_1CILi1EEESD_SD_EEENS1_36KernelImplicitTmaWarpSpecializedSm90ELi1EEENSB_IJNSC_ILi128EEENSB_IJSH_EEENSB_IJNSC_ILi64EEEEEEEEENS_10bfloat16_tESM_NSA_8TiledMMAINSA_8MMA_AtomIJNSA_4SM904GMMA28MMA_64x128x16_F32BF16BF16_SSILNSQ_5MajorE1ELSS_1ELNSQ_7ScaleInE1ELST_1EEEEEENSA_6LayoutISE_NSB_IJNSC_ILi0EEESX_SX_EEEEENSB_IJNSA_10UnderscoreES10_S10_EEEEENS7_6detail26Sm90ImplicitGemmTileTraitsINSA_13SM90_TMA_LOADENSA_14ComposedLayoutINSA_7SwizzleILi3ELi4ELi3EEENSA_18smem_ptr_flag_bitsILi16EEENSW_INSB_IJNSB_IJSJ_NSC_ILi2EEEEEENSB_IJNSC_ILi8EEES1D_EEENSB_IJSD_NSC_ILi7EEEEEEEEENSB_IJNSB_IJSD_NSC_ILi4096EEEEEENSB_IJSJ_NSC_ILi512EEEEEENSB_IJSX_NSC_ILi8192EEEEEEEEEEEEEvEENS14_INSA_20SM90_TMA_LOAD_IM2COLES1Q_vEEEENS_8epilogue10collective6detail29Sm90TmaWarpSpecializedAdapterINS1W_15DefaultEpilogueISM_NSB_IJlNSB_IJSD_lllEEESX_EEES21_NS1V_6thread17LinearCombinationISM_Li1EffLNS22_9ScaleType4KindE0ELNS_15FloatRoundStyleE2ESM_EENS_4gemm15EpilogueDefaultEEEEEvvEEEEvNT_6ParamsE,"ax",@progbits
	.align	128
.text._ZN7cutlass13device_kernelINS_4conv6kernel13ConvUniversalINS1_16ConvProblemShapeILNS1_8OperatorE2ELi3EEENS1_10collective14CollectiveConvINS1_46MainloopSm90TmaGmmaWarpSpecializedImplicitGemmILS5_2ELi7ELi3EN4cute5tupleIJNSA_1CILi1EEESD_SD_EEENS1_36KernelImplicitTmaWarpSpecializedSm90ELi1EEENSB_IJNSC_ILi128EEENSB_IJSH_EEENSB_IJNSC_ILi64EEEEEEEEENS_10bfloat16_tESM_NSA_8TiledMMAINSA_8MMA_AtomIJNSA_4SM904GMMA28MMA_64x128x16_F32BF16BF16_SSILNSQ_5MajorE1ELSS_1ELNSQ_7ScaleInE1ELST_1EEEEEENSA_6LayoutISE_NSB_IJNSC_ILi0EEESX_SX_EEEEENSB_IJNSA_10UnderscoreES10_S10_EEEEENS7_6detail26Sm90ImplicitGemmTileTraitsINSA_13SM90_TMA_LOADENSA_14ComposedLayoutINSA_7SwizzleILi3ELi4ELi3EEENSA_18smem_ptr_flag_bitsILi16EEENSW_INSB_IJNSB_IJSJ_NSC_ILi2EEEEEENSB_IJNSC_ILi8EEES1D_EEENSB_IJSD_NSC_ILi7EEEEEEEEENSB_IJNSB_IJSD_NSC_ILi4096EEEEEENSB_IJSJ_NSC_ILi512EEEEEENSB_IJSX_NSC_ILi8192EEEEEEEEEEEEEvEENS14_INSA_20SM90_TMA_LOAD_IM2COLES1Q_vEEEENS_8epilogue10collective6detail29Sm90TmaWarpSpecializedAdapterINS1W_15DefaultEpilogueISM_NSB_IJlNSB_IJSD_lllEEESX_EEES21_NS1V_6thread17LinearCombinationISM_Li1EffLNS22_9ScaleType4KindE0ELNS_15FloatRoundStyleE2ESM_EENS_4gemm15EpilogueDefaultEEEEEvvEEEEvNT_6ParamsE:
        .type           _ZN7cutlass13device_kernelINS_4conv6kernel13ConvUniversalINS1_16ConvProblemShapeILNS1_8OperatorE2ELi3EEENS1_10collective14CollectiveConvINS1_46MainloopSm90TmaGmmaWarpSpecializedImplicitGemmILS5_2ELi7ELi3EN4cute5tupleIJNSA_1CILi1EEESD_SD_EEENS1_36KernelImplicitTmaWarpSpecializedSm90ELi1EEENSB_IJNSC_ILi128EEENSB_IJSH_EEENSB_IJNSC_ILi64EEEEEEEEENS_10bfloat16_tESM_NSA_8TiledMMAINSA_8MMA_AtomIJNSA_4SM904GMMA28MMA_64x128x16_F32BF16BF16_SSILNSQ_5MajorE1ELSS_1ELNSQ_7ScaleInE1ELST_1EEEEEENSA_6LayoutISE_NSB_IJNSC_ILi0EEESX_SX_EEEEENSB_IJNSA_10UnderscoreES10_S10_EEEEENS7_6detail26Sm90ImplicitGemmTileTraitsINSA_13SM90_TMA_LOADENSA_14ComposedLayoutINSA_7SwizzleILi3ELi4ELi3EEENSA_18smem_ptr_flag_bitsILi16EEENSW_INSB_IJNSB_IJSJ_NSC_ILi2EEEEEENSB_IJNSC_ILi8EEES1D_EEENSB_IJSD_NSC_ILi7EEEEEEEEENSB_IJNSB_IJSD_NSC_ILi4096EEEEEENSB_IJSJ_NSC_ILi512EEEEEENSB_IJSX_NSC_ILi8192EEEEEEEEEEEEEvEENS14_INSA_20SM90_TMA_LOAD_IM2COLES1Q_vEEEENS_8epilogue10collective6detail29Sm90TmaWarpSpecializedAdapterINS1W_15DefaultEpilogueISM_NSB_IJlNSB_IJSD_lllEEESX_EEES21_NS1V_6thread17LinearCombinationISM_Li1EffLNS22_9ScaleType4KindE0ELNS_15FloatRoundStyleE2ESM_EENS_4gemm15EpilogueDefaultEEEEEvvEEEEvNT_6ParamsE,@function
        .size           _ZN7cutlass13device_kernelINS_4conv6kernel13ConvUniversalINS1_16ConvProblemShapeILNS1_8OperatorE2ELi3EEENS1_10collective14CollectiveConvINS1_46MainloopSm90TmaGmmaWarpSpecializedImplicitGemmILS5_2ELi7ELi3EN4cute5tupleIJNSA_1CILi1EEESD_SD_EEENS1_36KernelImplicitTmaWarpSpecializedSm90ELi1EEENSB_IJNSC_ILi128EEENSB_IJSH_EEENSB_IJNSC_ILi64EEEEEEEEENS_10bfloat16_tESM_NSA_8TiledMMAINSA_8MMA_AtomIJNSA_4SM904GMMA28MMA_64x128x16_F32BF16BF16_SSILNSQ_5MajorE1ELSS_1ELNSQ_7ScaleInE1ELST_1EEEEEENSA_6LayoutISE_NSB_IJNSC_ILi0EEESX_SX_EEEEENSB_IJNSA_10UnderscoreES10_S10_EEEEENS7_6detail26Sm90ImplicitGemmTileTraitsINSA_13SM90_TMA_LOADENSA_14ComposedLayoutINSA_7SwizzleILi3ELi4ELi3EEENSA_18smem_ptr_flag_bitsILi16EEENSW_INSB_IJNSB_IJSJ_NSC_ILi2EEEEEENSB_IJNSC_ILi8EEES1D_EEENSB_IJSD_NSC_ILi7EEEEEEEEENSB_IJNSB_IJSD_NSC_ILi4096EEEEEENSB_IJSJ_NSC_ILi512EEEEEENSB_IJSX_NSC_ILi8192EEEEEEEEEEEEEvEENS14_INSA_20SM90_TMA_LOAD_IM2COLES1Q_vEEEENS_8epilogue10collective6detail29Sm90TmaWarpSpecializedAdapterINS1W_15DefaultEpilogueISM_NSB_IJlNSB_IJSD_lllEEESX_EEES21_NS1V_6thread17LinearCombinationISM_Li1EffLNS22_9ScaleType4KindE0ELNS_15FloatRoundStyleE2ESM_EENS_4gemm15EpilogueDefaultEEEEEvvEEEEvNT_6ParamsE,(.L_x_288 - _ZN7cutlass13device_kernelINS_4conv6kernel13ConvUniversalINS1_16ConvProblemShapeILNS1_8OperatorE2ELi3EEENS1_10collective14CollectiveConvINS1_46MainloopSm90TmaGmmaWarpSpecializedImplicitGemmILS5_2ELi7ELi3EN4cute5tupleIJNSA_1CILi1EEESD_SD_EEENS1_36KernelImplicitTmaWarpSpecializedSm90ELi1EEENSB_IJNSC_ILi128EEENSB_IJSH_EEENSB_IJNSC_ILi64EEEEEEEEENS_10bfloat16_tESM_NSA_8TiledMMAINSA_8MMA_AtomIJNSA_4SM904GMMA28MMA_64x128x16_F32BF16BF16_SSILNSQ_5MajorE1ELSS_1ELNSQ_7ScaleInE1ELST_1EEEEEENSA_6LayoutISE_NSB_IJNSC_ILi0EEESX_SX_EEEEENSB_IJNSA_10UnderscoreES10_S10_EEEEENS7_6detail26Sm90ImplicitGemmTileTraitsINSA_13SM90_TMA_LOADENSA_14ComposedLayoutINSA_7SwizzleILi3ELi4ELi3EEENSA_18smem_ptr_flag_bitsILi16EEENSW_INSB_IJNSB_IJSJ_NSC_ILi2EEEEEENSB_IJNSC_ILi8EEES1D_EEENSB_IJSD_NSC_ILi7EEEEEEEEENSB_IJNSB_IJSD_NSC_ILi4096EEEEEENSB_IJSJ_NSC_ILi512EEEEEENSB_IJSX_NSC_ILi8192EEEEEEEEEEEEEvEENS14_INSA_20SM90_TMA_LOAD_IM2COLES1Q_vEEEENS_8epilogue10collective6detail29Sm90TmaWarpSpecializedAdapterINS1W_15DefaultEpilogueISM_NSB_IJlNSB_IJSD_lllEEESX_EEES21_NS1V_6thread17LinearCombinationISM_Li1EffLNS22_9ScaleType4KindE0ELNS_15FloatRoundStyleE2ESM_EENS_4gemm15EpilogueDefaultEEEEEvvEEEEvNT_6ParamsE)
        .other          _ZN7cutlass13device_kernelINS_4conv6kernel13ConvUniversalINS1_16ConvProblemShapeILNS1_8OperatorE2ELi3EEENS1_10collective14CollectiveConvINS1_46MainloopSm90TmaGmmaWarpSpecializedImplicitGemmILS5_2ELi7ELi3EN4cute5tupleIJNSA_1CILi1EEESD_SD_EEENS1_36KernelImplicitTmaWarpSpecializedSm90ELi1EEENSB_IJNSC_ILi128EEENSB_IJSH_EEENSB_IJNSC_ILi64EEEEEEEEENS_10bfloat16_tESM_NSA_8TiledMMAINSA_8MMA_AtomIJNSA_4SM904GMMA28MMA_64x128x16_F32BF16BF16_SSILNSQ_5MajorE1ELSS_1ELNSQ_7ScaleInE1ELST_1EEEEEENSA_6LayoutISE_NSB_IJNSC_ILi0EEESX_SX_EEEEENSB_IJNSA_10UnderscoreES10_S10_EEEEENS7_6detail26Sm90ImplicitGemmTileTraitsINSA_13SM90_TMA_LOADENSA_14ComposedLayoutINSA_7SwizzleILi3ELi4ELi3EEENSA_18smem_ptr_flag_bitsILi16EEENSW_INSB_IJNSB_IJSJ_NSC_ILi2EEEEEENSB_IJNSC_ILi8EEES1D_EEENSB_IJSD_NSC_ILi7EEEEEEEEENSB_IJNSB_IJSD_NSC_ILi4096EEEEEENSB_IJSJ_NSC_ILi512EEEEEENSB_IJSX_NSC_ILi8192EEEEEEEEEEEEEvEENS14_INSA_20SM90_TMA_LOAD_IM2COLES1Q_vEEEENS_8epilogue10collective6detail29Sm90TmaWarpSpecializedAdapterINS1W_15DefaultEpilogueISM_NSB_IJlNSB_IJSD_lllEEESX_EEES21_NS1V_6thread17LinearCombinationISM_Li1EffLNS22_9ScaleType4KindE0ELNS_15FloatRoundStyleE2ESM_EENS_4gemm15EpilogueDefaultEEEEEvvEEEEvNT_6ParamsE,@"STO_CUDA_ENTRY STV_DEFAULT"
_ZN7cutlass13device_kernelINS_4conv6kernel13ConvUniversalINS1_16ConvProblemShapeILNS1_8OperatorE2ELi3EEENS1_10collective14CollectiveConvINS1_46MainloopSm90TmaGmmaWarpSpecializedImplicitGemmILS5_2ELi7ELi3EN4cute5tupleIJNSA_1CILi1EEESD_SD_EEENS1_36KernelImplicitTmaWarpSpecializedSm90ELi1EEENSB_IJNSC_ILi128EEENSB_IJSH_EEENSB_IJNSC_ILi64EEEEEEEEENS_10bfloat16_tESM_NSA_8TiledMMAINSA_8MMA_AtomIJNSA_4SM904GMMA28MMA_64x128x16_F32BF16BF16_SSILNSQ_5MajorE1ELSS_1ELNSQ_7ScaleInE1ELST_1EEEEEENSA_6LayoutISE_NSB_IJNSC_ILi0EEESX_SX_EEEEENSB_IJNSA_10UnderscoreES10_S10_EEEEENS7_6detail26Sm90ImplicitGemmTileTraitsINSA_13SM90_TMA_LOADENSA_14ComposedLayoutINSA_7SwizzleILi3ELi4ELi3EEENSA_18smem_ptr_flag_bitsILi16EEENSW_INSB_IJNSB_IJSJ_NSC_ILi2EEEEEENSB_IJNSC_ILi8EEES1D_EEENSB_IJSD_NSC_ILi7EEEEEEEEENSB_IJNSB_IJSD_NSC_ILi4096EEEEEENSB_IJSJ_NSC_ILi512EEEEEENSB_IJSX_NSC_ILi8192EEEEEEEEEEEEEvEENS14_INSA_20SM90_TMA_LOAD_IM2COLES1Q_vEEEENS_8epilogue10collective6detail29Sm90TmaWarpSpecializedAdapterINS1W_15DefaultEpilogueISM_NSB_IJlNSB_IJSD_lllEEESX_EEES21_NS1V_6thread17LinearCombinationISM_Li1EffLNS22_9ScaleType4KindE0ELNS_15FloatRoundStyleE2ESM_EENS_4gemm15EpilogueDefaultEEEEEvvEEEEvNT_6ParamsE:
[----:B------:R-:W-:Y:S01]  /*0000*/  LDC R1, c[0x0][0x28] ;  /* 0x00000a00ff017b82 */ /* 0x000fe20000000800 */
[----:B------:R-:W0:Y:S01]  /*0010*/  S2R R12, SR_TID.X ;  /* 0x00000000000c7919 */ /* 0x000e220000002100 */
[----:B------:R-:W-:Y:S01]  /*0020*/  ELECT P0, URZ, PT ;  /* 0x00000000003f782f */ /* 0x000fe20003800000 */
[----:B------:R-:W-:Y:S01]  /*0030*/  BSSY B0, `(.L_x_0) ;  /* 0x000000f000007945 */ /* 0x000fe20003800000 */
[--C-:B0-----:R-:W-:Y:S02]  /*0040*/  SHF.R.U32.HI R0, RZ, 0x5, R12.reuse ;  /* 0x00000005ff007819 */ /* 0x101fe4000001160c */
[----:B------:R-:W-:-:S03]  /*0050*/  SHF.R.U32.HI R3, RZ, 0x7, R12 ;  /* 0x00000007ff037819 */ /* 0x000fc6000001160c */
[----:B------:R-:W0:Y:S04]  /*0060*/  SHFL.IDX PT, R2, R0, RZ, 0x1f ;  /* 0x00001fff00027589 */ /* 0x000e2800000e0000 */
[----:B------:R1:W2:Y:S01]  /*0070*/  SHFL.IDX PT, R7, R3, RZ, 0x1f ;  /* 0x00001fff03077589 */ /* 0x0002a200000e0000 */
[----:B0-----:R-:W-:-:S13]  /*0080*/  ISETP.NE.OR P0, PT, R2, RZ, !P0 ;  /* 0x000000ff0200720c */ /* 0x001fda0004705670 */
[----:B-12---:R-:W-:Y:S05]  /*0090*/  @P0 BRA `(.L_x_1) ;  /* 0x0000000000200947 */ /* 0x006fea0003800000 */
[----:B------:R-:W-:Y:S02]  /*00a0*/  ULDC.64 UR4, c[0x0][0x198] ;  /* 0x0000660000047ab9 */ /* 0x000fe40000000a00 */
[----:B------:R-:W-:Y:S02]  /*00b0*/  UIADD3 UR6, UP0, UR4, 0xf0, URZ ;  /* 0x000000f004067890 */ /* 0x000fe4000ff1e03f */
[----:B------:R-:W-:Y:S02]  /*00c0*/  UIADD3 UR4, UP1, UR4, 0x1f0, URZ ;  /* 0x000001f004047890 */ /* 0x000fe4000ff3e03f */
[----:B------:R-:W-:Y:S02]  /*00d0*/  UIADD3.X UR7, URZ, UR5, URZ, UP0, !UPT ;  /* 0x000000053f077290 */ /* 0x000fe400087fe43f */
[----:B------:R-:W-:-:S07]  /*00e0*/  UIADD3.X UR5, URZ, UR5, URZ, UP1, !UPT ;  /* 0x000000053f057290 */ /* 0x000fce0008ffe43f */
[----:B------:R0:W-:Y:S02]  /*00f0*/  UTMACCTL.PF [UR6] ;  /* 0x00000000060079b9 */ /* 0x0001e40008040000 */
[----:B------:R0:W-:Y:S02]  /*0100*/  UTMACCTL.PF [UR4] ;  /* 0x00000000040079b9 */ /* 0x0001e40008040000 */
[----:B0-----:R-:W-:Y:S01]  /*0110*/  NOP ;  /* 0x0000000000007918 */ /* 0x001fe20000000000 */
.L_x_1:
[----:B------:R-:W-:Y:S05]  /*0120*/  BSYNC B0 ;  /* 0x0000000000007941 */ /* 0x000fea0003800000 */
.L_x_0:
[----:B------:R-:W0:Y:S01]  /*0130*/  SHFL.IDX PT, R0, R0, RZ, 0x1f ;  /* 0x00001fff00007589 */ /* 0x000e2200000e0000 */
[----:B------:R-:W-:-:S04]  /*0140*/  SHF.R.S32.HI R3, RZ, 0x1f, R2 ;  /* 0x0000001fff037819 */ /* 0x000fc80000011402 */
[----:B------:R-:W-:Y:S02]  /*0150*/  LEA.HI R3, R3, R2, RZ, 0x2 ;  /* 0x0000000203037211 */ /* 0x000fe400078f10ff */
[----:B0-----:R-:W-:-:S13]  /*0160*/  ISETP.NE.AND P0, PT, R0, RZ, PT ;  /* 0x000000ff0000720c */ /* 0x001fda0003f05270 */
[----:B------:R-:W-:Y:S05]  /*0170*/  @P0 BRA `(.L_x_2) ;  /* 0x0000000000700947 */ /* 0x000fea0003800000 */
[----:B------:R-:W0:Y:S01]  /*0180*/  S2UR UR8, SR_CgaCtaId ;  /* 0x00000000000879c3 */ /* 0x000e220000008800 */
[----:B------:R-:W-:Y:S01]  /*0190*/  UMOV UR4, 0x400 ;  /* 0x0000040000047882 */ /* 0x000fe20000000000 */
[----:B------:R-:W-:Y:S01]  /*01a0*/  UMOV UR5, 0x1 ;  /* 0x0000000100057882 */ /* 0x000fe20000000000 */
[----:B------:R-:W-:Y:S01]  /*01b0*/  UMOV UR6, 0x80 ;  /* 0x0000008000067882 */ /* 0x000fe20000000000 */
[----:B------:R-:W-:Y:S01]  /*01c0*/  ELECT P0, URZ, PT ;  /* 0x00000000003f782f */ /* 0x000fe20003800000 */
[----:B------:R-:W-:-:S04]  /*01d0*/  UIADD3 UR6, -UR6, 0x100000, URZ ;  /* 0x0010000006067890 */ /* 0x000fc8000fffe13f */
[----:B------:R-:W-:Y:S02]  /*01e0*/  USHF.L.U32 UR7, UR6, 0xb, URZ ;  /* 0x0000000b06077899 */ /* 0x000fe4000800063f */
[----:B------:R-:W-:Y:S02]  /*01f0*/  USHF.L.U32 UR6, UR6, 0x1, URZ ;  /* 0x0000000106067899 */ /* 0x000fe4000800063f */
[----:B0-----:R-:W-:Y:S02]  /*0200*/  ULEA UR8, UR8, UR4, 0x18 ;  /* 0x0000000408087291 */ /* 0x001fe4000f8ec03f */
[----:B------:R-:W-:-:S04]  /*0210*/  UIADD3 UR4, -UR5, 0x100000, URZ ;  /* 0x0010000005047890 */ /* 0x000fc8000fffe13f */
[----:B------:R-:W-:Y:S02]  /*0220*/  USHF.L.U32 UR5, UR4, 0xb, URZ ;  /* 0x0000000b04057899 */ /* 0x000fe4000800063f */
[----:B------:R-:W-:Y:S01]  /*0230*/  USHF.L.U32 UR4, UR4, 0x1, URZ ;  /* 0x0000000104047899 */ /* 0x000fe2000800063f */
[----:B------:R-:W0:Y:S11]  /*0240*/  FENCE.VIEW.ASYNC.S ;  /* 0x00000000000073c6 */ /* 0x000e360000000000 */
[----:B0-----:R0:W1:Y:S01]  /*0250*/  SYNCS.EXCH.64 URZ, [UR8+0x38000], UR4 ;  /* 0x03800004083f75b2 */ /* 0x0010620008000100 */
[----:B------:R0:W2:Y:S01]  /*0260*/  SYNCS.EXCH.64 URZ, [UR8+0x38038], UR6 ;  /* 0x03803806083f75b2 */ /* 0x0000a20008000100 */
[----:B------:R0:W3:Y:S01]  /*0270*/  SYNCS.EXCH.64 URZ, [UR8+0x38008], UR4 ;  /* 0x03800804083f75b2 */ /* 0x0000e20008000100 */
[----:B------:R0:W4:Y:S01]  /*0280*/  SYNCS.EXCH.64 URZ, [UR8+0x38040], UR6 ;  /* 0x03804006083f75b2 */ /* 0x0001220008000100 */
[----:B------:R0:W0:Y:S01]  /*0290*/  SYNCS.EXCH.64 URZ, [UR8+0x38010], UR4 ;  /* 0x03801004083f75b2 */ /* 0x0000220008000100 */
        /* <DEDUP_REMOVED lines=9> */
[----:B------:R-:W-:Y:S01]  /*0330*/  NOP ;  /* 0x0000000000007918 */ /* 0x000fe20000000000 */
.L_x_2:
[----:B0-----:R-:W-:Y:S01]  /*0340*/  ULDC.64 UR4, c[0x0][0x618] ;  /* 0x0001860000047ab9 */ /* 0x001fe20000000a00 */
[----:B------:R-:W-:Y:S01]  /*0350*/  LOP3.LUT R3, R3, 0xfffffffc, RZ, 0xc0, !PT ;  /* 0xfffffffc03037812 */ /* 0x000fe200078ec0ff */
[----:B------:R-:W-:Y:S01]  /*0360*/  NOP ;  /* 0x0000000000007918 */ /* 0x000fe20000000000 */
[----:B------:R-:W-:Y:S01]  /*0370*/  ISETP.NE.U32.AND P0, PT, RZ, UR4, PT ;  /* 0x00000004ff007c0c */ /* 0x000fe2000bf05070 */
[----:B------:R-:W-:Y:S01]  /*0380*/  NOP ;  /* 0x0000000000007918 */ /* 0x000fe20000000000 */
[----:B-1234-:R-:W-:Y:S01]  /*0390*/  BAR.SYNC.DEFER_BLOCKING 0x0 ;  /* 0x0000000000007b1d */ /* 0x01efe20000010000 */
[----:B------:R-:W-:Y:S01]  /*03a0*/  IMAD.IADD R6, R2, 0x1, -R3 ;  /* 0x0000000102067824 */ /* 0x000fe200078e0a03 */
[----:B------:R-:W-:Y:S02]  /*03b0*/  ISETP.NE.AND.EX P0, PT, RZ, UR5, PT, P0 ;  /* 0x00000005ff007c0c */ /* 0x000fe4000bf05300 */
[C---:B------:R-:W-:Y:S02]  /*03c0*/  ISETP.NE.AND P2, PT, R7.reuse, 0x1, PT ;  /* 0x000000010700780c */ /* 0x040fe40003f45270 */
[----:B------:R-:W-:Y:S01]  /*03d0*/  LOP3.LUT P1, RZ, R7, R6, RZ, 0xfc, !PT ;  /* 0x0000000607ff7212 */ /* 0x000fe2000782fcff */
[----:B------:R-:W-:-:S03]  /*03e0*/  ULDC.64 UR12, c[0x0][0x208] ;  /* 0x00008200000c7ab9 */ /* 0x000fc60000000a00 */
[----:B------:R-:W-:-:S04]  /*03f0*/  SEL R3, RZ, 0x1, P1 ;  /* 0x00000001ff037807 */ /* 0x000fc80000800000 */
[----:B------:R-:W-:Y:S01]  /*0400*/  SEL R3, R3, 0x2, P2 ;  /* 0x0000000203037807 */ /* 0x000fe20001000000 */
[----:B------:R-:W-:Y:S06]  /*0410*/  @!P0 BRA `(.L_x_3) ;  /* 0x00000000001c8947 */ /* 0x000fec0003800000 */
[----:B------:R-:W0:Y:S02]  /*0420*/  LDC.64 R4, c[0x0][0x618] ;  /* 0x00018600ff047b82 */ /* 0x000e240000000a00 */
[----:B0-----:R-:W2:Y:S02]  /*0430*/  LDG.E.64 R4, desc[UR12][R4.64] ;  /* 0x0000000c04047981 */ /* 0x001ea4000c1e1b00 */
[----:B--2---:R-:W-:-:S04]  /*0440*/  ISETP.NE.U32.AND P0, PT, R4, RZ, PT ;  /* 0x000000ff0400720c */ /* 0x004fc80003f05070 */
[----:B------:R-:W-:-:S13]  /*0450*/  ISETP.NE.AND.EX P0, PT, R5, RZ, PT, P0 ;  /* 0x000000ff0500720c */ /* 0x000fda0003f05300 */
[----:B------:R-:W-:Y:S05]  /*0460*/  @!P0 BRA `(.L_x_3) ;  /* 0x0000000000088947 */ /* 0x000fea0003800000 */
[----:B------:R2:W5:Y:S01]  /*0470*/  LD.E R0, desc[UR12][R4.64] ;  /* 0x0000000c04007980 */ /* 0x000562000c101900 */
[----:B------:R-:W-:Y:S05]  /*0480*/  BRA `(.L_x_4) ;  /* 0x0000000000207947 */ /* 0x000fea0003800000 */
.L_x_3:
[----:B------:R-:W-:Y:S02]  /*0490*/  ULDC.64 UR4, c[0x0][0x608] ;  /* 0x0001820000047ab9 */ /* 0x000fe40000000a00 */
[----:B------:R-:W-:-:S04]  /*04a0*/  ISETP.NE.U32.AND P0, PT, RZ, UR4, PT ;  /* 0x00000004ff007c0c */ /* 0x000fc8000bf05070 */
[----:B------:R-:W-:-:S13]  /*04b0*/  ISETP.NE.AND.EX P0, PT, RZ, UR5, PT, P0 ;  /* 0x00000005ff007c0c */ /* 0x000fda000bf05300 */
[----:B------:R-:W-:Y:S05]  /*04c0*/  @!P0 BRA `(.L_x_5) ;  /* 0x00000000000c8947 */ /* 0x000fea0003800000 */
[----:B------:R-:W0:Y:S02]  /*04d0*/  LDC.64 R4, c[0x0][0x608] ;  /* 0x00018200ff047b82 */ /* 0x000e240000000a00 */
[----:B0-----:R1:W5:Y:S01]  /*04e0*/  LDG.E R0, desc[UR12][R4.64] ;  /* 0x0000000c04007981 */ /* 0x001362000c1e1900 */
[----:B------:R-:W-:Y:S05]  /*04f0*/  BRA `(.L_x_4) ;  /* 0x0000000000047947 */ /* 0x000fea0003800000 */
.L_x_5:
[----:B------:R-:W0:Y:S02]  /*0500*/  LDC R0, c[0x0][0x600] ;  /* 0x00018000ff007b82 */ /* 0x000e240000000800 */
.L_x_4:
[----:B------:R-:W-:Y:S02]  /*0510*/  ULDC.64 UR4, c[0x0][0x620] ;  /* 0x0001880000047ab9 */ /* 0x000fe40000000a00 */
[----:B------:R-:W-:-:S04]  /*0520*/  ISETP.NE.U32.AND P0, PT, RZ, UR4, PT ;  /* 0x00000004ff007c0c */ /* 0x000fc8000bf05070 */
[----:B------:R-:W-:-:S13]  /*0530*/  ISETP.NE.AND.EX P0, PT, RZ, UR5, PT, P0 ;  /* 0x00000005ff007c0c */ /* 0x000fda000bf05300 */
[----:B------:R-:W-:Y:S05]  /*0540*/  @!P0 BRA `(.L_x_6) ;  /* 0x00000000001c8947 */ /* 0x000fea0003800000 */
[----:B-12---:R-:W1:Y:S02]  /*0550*/  LDC.64 R4, c[0x0][0x620] ;  /* 0x00018800ff047b82 */ /* 0x006e640000000a00 */
[----:B-1----:R-:W2:Y:S02]  /*0560*/  LDG.E.64 R4, desc[UR12][R4.64] ;  /* 0x0000000c04047981 */ /* 0x002ea4000c1e1b00 */
[----:B--2---:R-:W-:-:S04]  /*0570*/  ISETP.NE.U32.AND P0, PT, R4, RZ, PT ;  /* 0x000000ff0400720c */ /* 0x004fc80003f05070 */
[----:B------:R-:W-:-:S13]  /*0580*/  ISETP.NE.AND.EX P0, PT, R5, RZ, PT, P0 ;  /* 0x000000ff0500720c */ /* 0x000fda0003f05300 */
[----:B------:R-:W-:Y:S05]  /*0590*/  @!P0 BRA `(.L_x_6) ;  /* 0x0000000000088947 */ /* 0x000fea0003800000 */
[----:B------:R1:W5:Y:S01]  /*05a0*/  LD.E R2, desc[UR12][R4.64] ;  /* 0x0000000c04027980 */ /* 0x000362000c101900 */
[----:B------:R-:W-:Y:S05]  /*05b0*/  BRA `(.L_x_7) ;  /* 0x0000000000207947 */ /* 0x000fea0003800000 */
.L_x_6:
[----:B------:R-:W-:Y:S02]  /*05c0*/  ULDC.64 UR4, c[0x0][0x610] ;  /* 0x0001840000047ab9 */ /* 0x000fe40000000a00 */
[----:B------:R-:W-:-:S04]  /*05d0*/  ISETP.NE.U32.AND P0, PT, RZ, UR4, PT ;  /* 0x00000004ff007c0c */ /* 0x000fc8000bf05070 */
[----:B------:R-:W-:-:S13]  /*05e0*/  ISETP.NE.AND.EX P0, PT, RZ, UR5, PT, P0 ;  /* 0x00000005ff007c0c */ /* 0x000fda000bf05300 */
[----:B------:R-:W-:Y:S05]  /*05f0*/  @!P0 BRA `(.L_x_8) ;  /* 0x00000000000c8947 */ /* 0x000fea0003800000 */
[----:B-12---:R-:W1:Y:S02]  /*0600*/  LDC.64 R4, c[0x0][0x610] ;  /* 0x00018400ff047b82 */ /* 0x006e640000000a00 */
[----:B-1----:R4:W5:Y:S01]  /*0610*/  LDG.E R2, desc[UR12][R4.64] ;  /* 0x0000000c04027981 */ /* 0x002962000c1e1900 */
[----:B------:R-:W-:Y:S05]  /*0620*/  BRA `(.L_x_7) ;  /* 0x0000000000047947 */ /* 0x000fea0003800000 */
.L_x_8:
[----:B------:R-:W3:Y:S02]  /*0630*/  LDC R2, c[0x0][0x604] ;  /* 0x00018100ff027b82 */ /* 0x000ee40000000800 */
.L_x_7:
[----:B-12-4-:R-:W1:Y:S01]  /*0640*/  LDC R4, c[0x0][0x4d8] ;  /* 0x00013600ff047b82 */ /* 0x016e620000000800 */
[----:B------:R-:W2:Y:S07]  /*0650*/  S2R R13, SR_CTAID.Y ;  /* 0x00000000000d7919 */ /* 0x000eae0000002600 */
[----:B------:R-:W4:Y:S08]  /*0660*/  LDC R23, c[0x0][0x4dc] ;  /* 0x00013700ff177b82 */ /* 0x000f300000000800 */
[----:B------:R-:W0:Y:S01]  /*0670*/  LDC R160, c[0x0][0x4e0] ;  /* 0x00013800ffa07b82 */ /* 0x000e220000000800 */
[----:B-1----:R-:W-:-:S07]  /*0680*/  VIADD R4, R4, 0x7f ;  /* 0x0000007f04047836 */ /* 0x002fce0000000000 */
[----:B------:R-:W1:Y:S01]  /*0690*/  LDC R18, c[0x0][0x294] ;  /* 0x0000a500ff127b82 */ /* 0x000e620000000800 */
[----:B------:R-:W-:Y:S02]  /*06a0*/  SHF.R.S32.HI R5, RZ, 0x1f, R4 ;  /* 0x0000001fff057819 */ /* 0x000fe40000011404 */
[----:B----4-:R-:W-:Y:S02]  /*06b0*/  IABS R16, R23 ;  /* 0x0000001700107213 */ /* 0x010fe40000000000 */
[----:B------:R-:W-:Y:S02]  /*06c0*/  LEA.HI R5, R5, R4, RZ, 0x7 ;  /* 0x0000000405057211 */ /* 0x000fe400078f38ff */
[----:B------:R-:W4:Y:S02]  /*06d0*/  I2F.RP R10, R16 ;  /* 0x00000010000a7306 */ /* 0x000f240000209400 */
[----:B------:R-:W-:-:S04]  /*06e0*/  SHF.R.S32.HI R8, RZ, 0x7, R5 ;  /* 0x00000007ff087819 */ /* 0x000fc80000011405 */
[-C--:B------:R-:W-:Y:S02]  /*06f0*/  IABS R14, R8.reuse ;  /* 0x00000008000e7213 */ /* 0x080fe40000000000 */
[----:B------:R-:W-:Y:S02]  /*0700*/  IABS R15, R8 ;  /* 0x00000008000f7213 */ /* 0x000fe40000000000 */
[----:B------:R-:W2:Y:S08]  /*0710*/  I2F.RP R9, R14 ;  /* 0x0000000e00097306 */ /* 0x000eb00000209400 */
[----:B----4-:R-:W-:Y:S08]  /*0720*/  MUFU.RCP R10, R10 ;  /* 0x0000000a000a7308 */ /* 0x010ff00000001000 */
[----:B--2---:R-:W2:Y:S02]  /*0730*/  MUFU.RCP R9, R9 ;  /* 0x0000000900097308 */ /* 0x004ea40000001000 */
[----:B--2---:R-:W-:Y:S01]  /*0740*/  VIADD R4, R9, 0xffffffe ;  /* 0x0ffffffe09047836 */ /* 0x004fe20000000000 */
[----:B------:R-:W-:-:S05]  /*0750*/  IABS R9, R13 ;  /* 0x0000000d00097213 */ /* 0x000fca0000000000 */
[----:B------:R2:W4:Y:S02]  /*0760*/  F2I.FTZ.U32.TRUNC.NTZ R5, R4 ;  /* 0x0000000400057305 */ /* 0x000524000021f000 */
[----:B--2---:R-:W-:Y:S02]  /*0770*/  IMAD.MOV.U32 R4, RZ, RZ, RZ ;  /* 0x000000ffff047224 */ /* 0x004fe400078e00ff */
[----:B----4-:R-:W-:-:S04]  /*0780*/  IMAD.MOV R11, RZ, RZ, -R5 ;  /* 0x000000ffff0b7224 */ /* 0x010fc800078e0a05 */
[----:B------:R-:W-:-:S04]  /*0790*/  IMAD R11, R11, R14, RZ ;  /* 0x0000000e0b0b7224 */ /* 0x000fc800078e02ff */
[----:B------:R-:W-:-:S04]  /*07a0*/  IMAD.HI.U32 R5, R5, R11, R4 ;  /* 0x0000000b05057227 */ /* 0x000fc800078e0004 */
[----:B------:R-:W-:Y:S01]  /*07b0*/  IMAD.MOV R11, RZ, RZ, -R15 ;  /* 0x000000ffff0b7224 */ /* 0x000fe200078e0a0f */
[----:B0-----:R-:W-:Y:S01]  /*07c0*/  IABS R15, R160 ;  /* 0x000000a0000f7213 */ /* 0x001fe20000000000 */
[----:B------:R-:W-:-:S04]  /*07d0*/  IMAD.HI.U32 R4, R5, R9, RZ ;  /* 0x0000000905047227 */ /* 0x000fc800078e00ff */
[----:B------:R-:W-:Y:S01]  /*07e0*/  IMAD R5, R4, R11, R9 ;  /* 0x0000000b04057224 */ /* 0x000fe200078e0209 */
[----:B------:R-:W-:Y:S01]  /*07f0*/  LOP3.LUT R9, R13, R8, RZ, 0x3c, !PT ;  /* 0x000000080d097212 */ /* 0x000fe200078e3cff */
[----:B------:R-:W-:-:S03]  /*0800*/  VIADD R11, R10, 0xffffffe ;  /* 0x0ffffffe0a0b7836 */ /* 0x000fc60000000000 */
[----:B------:R-:W-:Y:S02]  /*0810*/  ISETP.GT.U32.AND P1, PT, R14, R5, PT ;  /* 0x000000050e00720c */ /* 0x000fe40003f24070 */
[----:B------:R-:W-:-:S11]  /*0820*/  ISETP.GE.AND P2, PT, R9, RZ, PT ;  /* 0x000000ff0900720c */ /* 0x000fd60003f46270 */
[----:B------:R-:W-:Y:S02]  /*0830*/  @!P1 IMAD.IADD R5, R5, 0x1, -R14 ;  /* 0x0000000105059824 */ /* 0x000fe400078e0a0e */
[----:B------:R-:W-:Y:S01]  /*0840*/  @!P1 VIADD R4, R4, 0x1 ;  /* 0x0000000104049836 */ /* 0x000fe20000000000 */
[----:B------:R-:W-:Y:S02]  /*0850*/  ISETP.NE.AND P1, PT, R8, RZ, PT ;  /* 0x000000ff0800720c */ /* 0x000fe40003f25270 */
[----:B------:R-:W-:Y:S02]  /*0860*/  ISETP.GE.U32.AND P0, PT, R5, R14, PT ;  /* 0x0000000e0500720c */ /* 0x000fe40003f06070 */
[----:B------:R-:W0:Y:S11]  /*0870*/  F2I.FTZ.U32.TRUNC.NTZ R5, R11 ;  /* 0x0000000b00057305 */ /* 0x000e36000021f000 */
[----:B------:R-:W-:-:S04]  /*0880*/  @P0 VIADD R4, R4, 0x1 ;  /* 0x0000000104040836 */ /* 0x000fc80000000000 */
[----:B------:R-:W-:Y:S02]  /*0890*/  IMAD.MOV.U32 R14, RZ, RZ, R4 ;  /* 0x000000ffff0e7224 */ /* 0x000fe400078e0004 */
[----:B0-----:R-:W-:Y:S02]  /*08a0*/  IMAD.MOV R9, RZ, RZ, -R5 ;  /* 0x000000ffff097224 */ /* 0x001fe400078e0a05 */
[----:B------:R-:W-:Y:S01]  /*08b0*/  @!P2 IMAD.MOV R14, RZ, RZ, -R14 ;  /* 0x000000ffff0ea224 */ /* 0x000fe200078e0a0e */
[----:B------:R-:W-:Y:S01]  /*08c0*/  @!P1 LOP3.LUT R14, RZ, R8, RZ, 0x33, !PT ;  /* 0x00000008ff0e9212 */ /* 0x000fe200078e33ff */
[----:B------:R-:W-:Y:S02]  /*08d0*/  IMAD R9, R9, R16, RZ ;  /* 0x0000001009097224 */ /* 0x000fe400078e02ff */
[----:B------:R-:W-:Y:S01]  /*08e0*/  IMAD.MOV.U32 R4, RZ, RZ, RZ ;  /* 0x000000ffff047224 */ /* 0x000fe200078e00ff */
[----:B------:R-:W-:-:S03]  /*08f0*/  IABS R10, R14 ;  /* 0x0000000e000a7213 */ /* 0x000fc60000000000 */
[----:B------:R-:W-:-:S04]  /*0900*/  IMAD.HI.U32 R4, R5, R9, R4 ;  /* 0x0000000905047227 */ /* 0x000fc800078e0004 */
[----:B------:R-:W-:Y:S02]  /*0910*/  IMAD.MOV.U32 R5, RZ, RZ, R10 ;  /* 0x000000ffff057224 */ /* 0x000fe400078e000a */
[----:B------:R-:W0:Y:S02]  /*0920*/  I2F.RP R10, R15 ;  /* 0x0000000f000a7306 */ /* 0x000e240000209400 */
[----:B------:R-:W-:-:S04]  /*0930*/  IMAD.HI.U32 R4, R4, R5, RZ ;  /* 0x0000000504047227 */ /* 0x000fc800078e00ff */
[----:B------:R-:W-:-:S04]  /*0940*/  IMAD.MOV R9, RZ, RZ, -R4 ;  /* 0x000000ffff097224 */ /* 0x000fc800078e0a04 */
[----:B------:R-:W-:Y:S01]  /*0950*/  IMAD R5, R16, R9, R5 ;  /* 0x0000000910057224 */ /* 0x000fe200078e0205 */
[----:B------:R-:W-:-:S04]  /*0960*/  LOP3.LUT R9, R14, R23, RZ, 0x3c, !PT ;  /* 0x000000170e097212 */ /* 0x000fc800078e3cff */
[----:B------:R-:W-:Y:S01]  /*0970*/  ISETP.GT.U32.AND P1, PT, R16, R5, PT ;  /* 0x000000051000720c */ /* 0x000fe20003f24070 */
[----:B0-----:R-:W0:Y:S01]  /*0980*/  MUFU.RCP R10, R10 ;  /* 0x0000000a000a7308 */ /* 0x001e220000001000 */
[----:B------:R-:W-:-:S11]  /*0990*/  ISETP.GE.AND P2, PT, R9, RZ, PT ;  /* 0x000000ff0900720c */ /* 0x000fd60003f46270 */
[----:B------:R-:W-:Y:S02]  /*09a0*/  @!P1 IMAD.IADD R5, R5, 0x1, -R16 ;  /* 0x0000000105059824 */ /* 0x000fe400078e0a10 */
[----:B------:R-:W-:Y:S01]  /*09b0*/  @!P1 VIADD R4, R4, 0x1 ;  /* 0x0000000104049836 */ /* 0x000fe20000000000 */
[----:B------:R-:W-:Y:S02]  /*09c0*/  ISETP.NE.AND P1, PT, R23, RZ, PT ;  /* 0x000000ff1700720c */ /* 0x000fe40003f25270 */
[----:B------:R-:W-:Y:S01]  /*09d0*/  ISETP.GE.U32.AND P0, PT, R5, R16, PT ;  /* 0x000000100500720c */ /* 0x000fe20003f06070 */
[----:B0-----:R-:W-:-:S04]  /*09e0*/  VIADD R11, R10, 0xffffffe ;  /* 0x0ffffffe0a0b7836 */ /* 0x001fc80000000000 */
[----:B------:R-:W0:Y:S08]  /*09f0*/  F2I.FTZ.U32.TRUNC.NTZ R5, R11 ;  /* 0x0000000b00057305 */ /* 0x000e30000021f000 */
        /* <DEDUP_REMOVED lines=10> */
[----:B------:R-:W-:Y:S02]  /*0aa0*/  IMAD.MOV R9, RZ, RZ, -R14 ;  /* 0x000000ffff097224 */ /* 0x000fe400078e0a0e */
[----:B------:R-:W-:-:S04]  /*0ab0*/  IMAD.HI.U32 R16, R4, R5, RZ ;  /* 0x0000000504107227 */ /* 0x000fc800078e00ff */
[----:B------:R-:W-:Y:S02]  /*0ac0*/  IMAD.MOV R4, RZ, RZ, -R16 ;  /* 0x000000ffff047224 */ /* 0x000fe400078e0a10 */
[----:B------:R-:W-:Y:S02]  /*0ad0*/  IMAD.MOV R10, RZ, RZ, -R17 ;  /* 0x000000ffff0a7224 */ /* 0x000fe400078e0a11 */
[----:B------:R-:W-:Y:S02]  /*0ae0*/  IMAD R4, R15, R4, R5 ;  /* 0x000000040f047224 */ /* 0x000fe400078e0205 */
[----:B------:R-:W-:Y:S02]  /*0af0*/  IMAD R155, R8, R9, R13 ;  /* 0x00000009089b7224 */ /* 0x000fe400078e020d */
[----:B------:R-:W-:Y:S01]  /*0b00*/  IMAD R23, R23, R10, R14 ;  /* 0x0000000a17177224 */ /* 0x000fe200078e020e */
[----:B------:R-:W-:-:S13]  /*0b10*/  ISETP.GT.U32.AND P1, PT, R15, R4, PT ;  /* 0x000000040f00720c */ /* 0x000fda0003f24070 */
[----:B------:R-:W-:Y:S02]  /*0b20*/  @!P1 IMAD.IADD R4, R4, 0x1, -R15 ;  /* 0x0000000104049824 */ /* 0x000fe400078e0a0f */
[----:B------:R-:W-:Y:S01]  /*0b30*/  @!P1 VIADD R16, R16, 0x1 ;  /* 0x0000000110109836 */ /* 0x000fe20000000000 */
[----:B------:R-:W-:Y:S02]  /*0b40*/  ISETP.NE.AND P1, PT, R160, RZ, PT ;  /* 0x000000ffa000720c */ /* 0x000fe40003f25270 */
[----:B------:R-:W-:Y:S02]  /*0b50*/  ISETP.GE.U32.AND P0, PT, R4, R15, PT ;  /* 0x0000000f0400720c */ /* 0x000fe40003f06070 */
[----:B------:R-:W-:-:S04]  /*0b60*/  LOP3.LUT R4, R17, R160, RZ, 0x3c, !PT ;  /* 0x000000a011047212 */ /* 0x000fc800078e3cff */
[----:B------:R-:W-:Y:S01]  /*0b70*/  ISETP.GE.AND P2, PT, R4, RZ, PT ;  /* 0x000000ff0400720c */ /* 0x000fe20003f46270 */
[----:B-1----:R-:W-:-:S05]  /*0b80*/  VIADD R4, R18, 0x3f ;  /* 0x0000003f12047836 */ /* 0x002fca0000000000 */
[----:B------:R-:W-:Y:S01]  /*0b90*/  SHF.R.S32.HI R5, RZ, 0x1f, R4 ;  /* 0x0000001fff057819 */ /* 0x000fe20000011404 */
[----:B------:R-:W-:Y:S01]  /*0ba0*/  @P0 VIADD R16, R16, 0x1 ;  /* 0x0000000110100836 */ /* 0x000fe20000000000 */
[----:B------:R-:W-:Y:S02]  /*0bb0*/  ISETP.NE.AND P0, PT, R7, RZ, PT ;  /* 0x000000ff0700720c */ /* 0x000fe40003f05270 */
[----:B------:R-:W-:-:S03]  /*0bc0*/  LEA.HI R5, R5, R4, RZ, 0x6 ;  /* 0x0000000405057211 */ /* 0x000fc600078f30ff */
[----:B------:R-:W-:Y:S01]  /*0bd0*/  @!P2 IMAD.MOV R16, RZ, RZ, -R16 ;  /* 0x000000ffff10a224 */ /* 0x000fe200078e0a10 */
[----:B------:R-:W-:Y:S02]  /*0be0*/  @!P1 LOP3.LUT R16, RZ, R160, RZ, 0x33, !PT ;  /* 0x000000a0ff109212 */ /* 0x000fe400078e33ff */
[----:B------:R-:W-:-:S03]  /*0bf0*/  SHF.R.S32.HI R9, RZ, 0x6, R5 ;  /* 0x00000006ff097819 */ /* 0x000fc60000011405 */
[----:B------:R-:W-:-:S04]  /*0c00*/  IMAD.MOV R11, RZ, RZ, -R16 ;  /* 0x000000ffff0b7224 */ /* 0x000fc800078e0a10 */
[----:B------:R-:W-:Y:S01]  /*0c10*/  IMAD R160, R160, R11, R17 ;  /* 0x0000000ba0a07224 */ /* 0x000fe200078e0211 */
[----:B------:R-:W-:Y:S06]  /*0c20*/  @!P0 BRA `(.L_x_9) ;  /* 0x000000a000f48947 */ /* 0x000fec0003800000 */
[----:B------:R-:W-:-:S13]  /*0c30*/  ISETP.NE.AND P0, PT, R7, 0x1, PT ;  /* 0x000000010700780c */ /* 0x000fda0003f05270 */
[----:B------:R-:W-:Y:S05]  /*0c40*/  @P0 EXIT ;  /* 0x000000000000094d */ /* 0x000fea0003800000 */
[----:B------:R-:W-:Y:S01]  /*0c50*/  ISETP.GE.AND P0, PT, R18, 0x1, PT ;  /* 0x000000011200780c */ /* 0x000fe20003f06270 */
[----:B------:R-:W-:Y:S01]  /*0c60*/  UMOV UR4, URZ ;  /* 0x0000003f00047c82 */ /* 0x000fe20008000000 */
[----:B------:R-:W-:Y:S02]  /*0c70*/  CS2R R86, SRZ ;  /* 0x0000000000567805 */ /* 0x000fe4000001ff00 */
[----:B------:R-:W-:Y:S02]  /*0c80*/  CS2R R88, SRZ ;  /* 0x0000000000587805 */ /* 0x000fe4000001ff00 */
[----:B------:R-:W-:Y:S02]  /*0c90*/  CS2R R90, SRZ ;  /* 0x00000000005a7805 */ /* 0x000fe4000001ff00 */
[----:B------:R-:W-:Y:S02]  /*0ca0*/  CS2R R92, SRZ ;  /* 0x00000000005c7805 */ /* 0x000fe4000001ff00 */
[----:B------:R-:W-:-:S02]  /*0cb0*/  CS2R R94, SRZ ;  /* 0x00000000005e7805 */ /* 0x000fc4000001ff00 */
[----:B------:R-:W-:Y:S02]  /*0cc0*/  CS2R R96, SRZ ;  /* 0x0000000000607805 */ /* 0x000fe4000001ff00 */
        /* <DEDUP_REMOVED lines=57> */
[----:B------:R-:W-:Y:S01]  /*1060*/  CS2R R84, SRZ ;  /* 0x0000000000547805 */ /* 0x000fe2000001ff00 */
[----:B------:R-:W-:Y:S06]  /*1070*/  @!P0 BRA `(.L_x_10) ;  /* 0x0000000000d48947 */ /* 0x000fec0003800000 */
[----:B------:R-:W-:-:S04]  /*1080*/  LOP3.LUT R4, R3, 0x1, RZ, 0xfc, !PT ;  /* 0x0000000103047812 */ /* 0x000fc800078efcff */
[----:B------:R-:W-:-:S13]  /*1090*/  ISETP.NE.AND P0, PT, R4, 0x3, PT ;  /* 0x000000030400780c */ /* 0x000fda0003f05270 */
[----:B------:R-:W-:Y:S05]  /*10a0*/  @!P0 BRA `(.L_x_11) ;  /* 0x0000000000048947 */ /* 0x000fea0003800000 */
[----:B------:R-:W-:Y:S01]  /*10b0*/  BPT.TRAP 0x1 ;  /* 0x000000040000795c */ /* 0x000fe20000300000 */
.L_x_11:
[----:B------:R-:W0:Y:S01]  /*10c0*/  S2UR UR5, SR_CgaCtaId ;  /* 0x00000000000579c3 */ /* 0x000e220000008800 */
[----:B------:R-:W-:Y:S01]  /*10d0*/  SHF.L.U32 R4, RZ, 0x1f, RZ ;  /* 0x0000001fff047819 */ /* 0x000fe200000006ff */
[----:B------:R-:W-:Y:S02]  /*10e0*/  UMOV UR4, 0x400 ;  /* 0x0000040000047882 */ /* 0x000fe40000000000 */
[----:B0-----:R-:W-:-:S12]  /*10f0*/  ULEA UR6, UR5, UR4, 0x18 ;  /* 0x0000000405067291 */ /* 0x001fd8000f8ec03f */
.L_x_12:
[----:B0-----:R-:W-:-:S04]  /*1100*/  IMAD.U32 R5, RZ, RZ, UR6 ;  /* 0x00000006ff057e24 */ /* 0x001fc8000f8e00ff */
[----:B------:R0:W1:Y:S03]  /*1110*/  SYNCS.PHASECHK.TRANS64.TRYWAIT P0, [R5+URZ+0x38000], R4 ;  /* 0x03800004050075a7 */ /* 0x000066000800017f */
[----:B-1----:R-:W-:Y:S05]  /*1120*/  @!P0 NANOSLEEP.SYNCS 0x989680 ;  /* 0x009896800000895d */ /* 0x002fea0003900000 */
[----:B------:R-:W1:Y:S02]  /*1130*/  @!P0 SYNCS.PHASECHK.TRANS64 P0, [R5+URZ+0x38000], R4 ;  /* 0x03800004050085a7 */ /* 0x000e64000800007f */
[----:B-1----:R-:W-:Y:S05]  /*1140*/  @!P0 BRA `(.L_x_12) ;  /* 0xfffffffc00ec8947 */ /* 0x002fea000383ffff */
[----:B------:R-:W-:Y:S01]  /*1150*/  UIADD3 UR4, UR6, 0x1c000, URZ ;  /* 0x0001c00006047890 */ /* 0x000fe2000fffe03f */
[----:B------:R-:W-:Y:S01]  /*1160*/  WARPGROUP.ARRIVE ;  /* 0x00000000000079c5 */ /* 0x000fe20000000000 */
[----:B------:R-:W-:Y:S02]  /*1170*/  UMOV UR7, 0x40000040 ;  /* 0x4000004000077882 */ /* 0x000fe40000000000 */
[----:B------:R-:W-:Y:S02]  /*1180*/  USHF.R.U32.HI UR5, URZ, 0x4, UR4 ;  /* 0x000000043f057899 */ /* 0x000fe40008011604 */
[----:B------:R-:W-:Y:S02]  /*1190*/  USHF.R.U32.HI UR4, URZ, 0x4, UR6 ;  /* 0x000000043f047899 */ /* 0x000fe40008011606 */
[----:B------:R-:W-:Y:S02]  /*11a0*/  ULOP3.LUT UR5, UR5, 0x3fff, URZ, 0xc0, !UPT ;  /* 0x00003fff05057892 */ /* 0x000fe4000f8ec03f */
[----:B------:R-:W-:-:S02]  /*11b0*/  ULOP3.LUT UR8, UR4, 0x3fff, URZ, 0xc0, !UPT ;  /* 0x00003fff04087892 */ /* 0x000fc4000f8ec03f */
[----:B------:R-:W-:-:S03]  /*11c0*/  ULOP3.LUT UR9, UR5, 0x2000000, URZ, 0xfc, !UPT ;  /* 0x0200000005097892 */ /* 0x000fc6000f8efc3f */
[----:B------:R-:W-:Y:S02]  /*11d0*/  UMOV UR5, 0x40000040 ;  /* 0x4000004000057882 */ /* 0x000fe40000000000 */
[----:B------:R-:W-:Y:S02]  /*11e0*/  UMOV UR4, UR8 ;  /* 0x0000000800047c82 */ /* 0x000fe40008000000 */
[----:B------:R-:W-:Y:S02]  /*11f0*/  UMOV UR6, UR9 ;  /* 0x0000000900067c82 */ /* 0x000fe40008000000 */
[----:B------:R-:W-:Y:S01]  /*1200*/  HGMMA.64x128x16.F32.BF16 R88, gdesc[UR4].tnspA.tnspB, RZ, !UPT ;  /* 0x61e00000045879f0 */ /* 0x000fe2000c7018ff */
[----:B------:R-:W-:Y:S01]  /*1210*/  UIADD3 UR4, UR8, 0x200, URZ ;  /* 0x0000020008047890 */ /* 0x000fe2000fffe03f */
[----:B------:R-:W-:-:S10]  /*1220*/  UMOV UR5, 0x40000040 ;  /* 0x4000004000057882 */ /* 0x000fd40000000000 */
[----:B------:R-:W-:Y:S01]  /*1230*/  HGMMA.64x128x16.F32.BF16 R24, gdesc[UR4].tnspA.tnspB, RZ, !UPT ;  /* 0x61e00000041879f0 */ /* 0x000fe2000c7018ff */
[----:B------:R-:W-:Y:S02]  /*1240*/  UIADD3 UR4, UR8, 0x80, URZ ;  /* 0x0000008008047890 */ /* 0x000fe4000fffe03f */
[----:B------:R-:W-:Y:S01]  /*1250*/  UIADD3 UR6, UR9, 0x80, URZ ;  /* 0x0000008009067890 */ /* 0x000fe2000fffe03f */
[----:B------:R-:W-:Y:S01]  /*1260*/  UMOV UR5, 0x40000040 ;  /* 0x4000004000057882 */ /* 0x000fe20000000000 */
[----:B------:R-:W-:-:S07]  /*1270*/  UMOV UR7, 0x40000040 ;  /* 0x4000004000077882 */ /* 0x000fce0000000000 */
[----:B------:R-:W-:Y:S01]  /*1280*/  HGMMA.64x128x16.F32.BF16 R88, gdesc[UR4].tnspA.tnspB, R88 ;  /* 0x61e00000045879f0 */ /* 0x000fe20008701858 */
[----:B------:R-:W-:Y:S01]  /*1290*/  UIADD3 UR4, UR8, 0x280, URZ ;  /* 0x0000028008047890 */ /* 0x000fe2000fffe03f */
[----:B------:R-:W-:-:S10]  /*12a0*/  UMOV UR5, 0x40000040 ;  /* 0x4000004000057882 */ /* 0x000fd40000000000 */
[----:B------:R-:W-:Y:S01]  /*12b0*/  HGMMA.64x128x16.F32.BF16 R24, gdesc[UR4].tnspA.tnspB, R24 ;  /* 0x61e00000041879f0 */ /* 0x000fe20008701818 */
        /* <DEDUP_REMOVED lines=15> */
[----:B------:R-:W-:Y:S01]  /*13b0*/  HGMMA.64x128x16.F32.BF16 R24, gdesc[UR4].tnspA.tnspB, R24, gsb0 ;  /* 0x61e00000041879f0 */ /* 0x000fe20008001818 */
[----:B------:R-:W-:-:S05]  /*13c0*/  UMOV UR4, 0x1 ;  /* 0x0000000100047882 */ /* 0x000fca0000000000 */
.L_x_10:
[----:B0-----:R-:W-:-:S05]  /*13d0*/  VIMNMX R4, R9, 0x1, PT ;  /* 0x0000000109047848 */ /* 0x001fca0003fe0100 */
[----:B------:R-:W-:-:S05]  /*13e0*/  IMAD.IADD R7, R9, 0x1, -R4 ;  /* 0x0000000109077824 */ /* 0x000fca00078e0a04 */
[----:B------:R-:W-:-:S13]  /*13f0*/  ISETP.GE.AND P0, PT, R7, 0x1, PT ;  /* 0x000000010700780c */ /* 0x000fda0003f06270 */
[----:B------:R-:W-:Y:S05]  /*1400*/  @!P0 BRA `(.L_x_13) ;  /* 0x0000000400448947 */ /* 0x000fea0003800000 */
[----:B------:R-:W0:Y:S01]  /*1410*/  S2UR UR5, SR_CgaCtaId ;  /* 0x00000000000579c3 */ /* 0x000e220000008800 */
[----:B------:R-:W-:Y:S01]  /*1420*/  UMOV UR6, 0x400 ;  /* 0x0000040000067882 */ /* 0x000fe20000000000 */
[----:B------:R-:W-:Y:S01]  /*1430*/  LOP3.LUT R9, R3, 0x1, RZ, 0xfc, !PT ;  /* 0x0000000103097812 */ /* 0x000fe200078efcff */
[----:B------:R-:W-:Y:S01]  /*1440*/  IMAD.MOV.U32 R8, RZ, RZ, RZ ;  /* 0x000000ffff087224 */ /* 0x000fe200078e00ff */
[----:B------:R-:W-:Y:S01]  /*1450*/  UISETP.NE.U32.AND UP0, UPT, UR4, URZ, UPT ;  /* 0x0000003f0400728c */ /* 0x000fe2000bf05070 */
[----:B------:R-:W-:Y:S01]  /*1460*/  IMAD.MOV.U32 R4, RZ, RZ, R7 ;  /* 0x000000ffff047224 */ /* 0x000fe200078e0007 */
[----:B0-----:R-:W-:-:S04]  /*1470*/  ULEA UR6, UR5, UR6, 0x18 ;  /* 0x0000000605067291 */ /* 0x001fc8000f8ec03f */
[----:B------:R-:W-:Y:S02]  /*1480*/  UIADD3 UR5, UR6, 0x1c000, URZ ;  /* 0x0001c00006057890 */ /* 0x000fe4000fffe03f */
[----:B------:R-:W-:Y:S02]  /*1490*/  USHF.R.U32.HI UR7, URZ, 0x4, UR6 ;  /* 0x000000043f077899 */ /* 0x000fe40008011606 */
[----:B------:R-:W-:Y:S02]  /*14a0*/  USHF.R.U32.HI UR5, URZ, 0x4, UR5 ;  /* 0x000000043f057899 */ /* 0x000fe40008011605 */
[----:B------:R-:W-:Y:S02]  /*14b0*/  ULOP3.LUT UR7, UR7, 0x3fff, URZ, 0xc0, !UPT ;  /* 0x00003fff07077892 */ /* 0x000fe4000f8ec03f */
[----:B------:R-:W-:-:S04]  /*14c0*/  ULOP3.LUT UR5, UR5, 0x3fff, URZ, 0xc0, !UPT ;  /* 0x00003fff05057892 */ /* 0x000fc8000f8ec03f */
[----:B------:R-:W-:-:S03]  /*14d0*/  ULOP3.LUT UR16, UR5, 0x2000000, URZ, 0xfc, !UPT ;  /* 0x0200000005107892 */ /* 0x000fc6000f8efc3f */
[----:B------:R-:W-:-:S09]  /*14e0*/  UMOV UR5, URZ ;  /* 0x0000003f00057c82 */ /* 0x000fd20008000000 */
.L_x_18:
[----:B------:R-:W-:-:S13]  /*14f0*/  ISETP.NE.AND P1, PT, R9, 0x3, PT ;  /* 0x000000030900780c */ /* 0x000fda0003f25270 */
[----:B0-----:R-:W-:Y:S05]  /*1500*/  @!P1 BRA `(.L_x_14) ;  /* 0x0000000000049947 */ /* 0x001fea0003800000 */
[----:B------:R-:W-:Y:S01]  /*1510*/  BPT.TRAP 0x1 ;  /* 0x000000040000795c */ /* 0x000fe20000300000 */
.L_x_14:
[----:B------:R-:W-:Y:S01]  /*1520*/  SHF.L.U32 R5, R8, 0x1f, RZ ;  /* 0x0000001f08057819 */ /* 0x000fe200000006ff */
[----:B------:R-:W-:-:S12]  /*1530*/  ULEA UR8, UR4, UR6, 0x3 ;  /* 0x0000000604087291 */ /* 0x000fd8000f8e183f */
.L_x_15:
[----:B0-----:R-:W-:-:S04]  /*1540*/  IMAD.U32 R6, RZ, RZ, UR8 ;  /* 0x00000008ff067e24 */ /* 0x001fc8000f8e00ff */
[----:B------:R0:W1:Y:S03]  /*1550*/  SYNCS.PHASECHK.TRANS64.TRYWAIT P0, [R6+URZ+0x38000], R5 ;  /* 0x03800005060075a7 */ /* 0x000066000800017f */
[----:B-1----:R-:W-:Y:S05]  /*1560*/  @!P0 NANOSLEEP.SYNCS 0x989680 ;  /* 0x009896800000895d */ /* 0x002fea0003900000 */
[----:B------:R-:W1:Y:S02]  /*1570*/  @!P0 SYNCS.PHASECHK.TRANS64 P0, [R6+URZ+0x38000], R5 ;  /* 0x03800005060085a7 */ /* 0x000e64000800007f */
[----:B-1----:R-:W-:Y:S05]  /*1580*/  @!P0 BRA `(.L_x_15) ;  /* 0xfffffffc00ec8947 */ /* 0x002fea000383ffff */
[----:B------:R-:W-:Y:S01]  /*1590*/  ULEA UR14, UR4, UR7, 0xa ;  /* 0x00000007040e7291 */ /* 0x000fe2000f8e503f */
[----:B------:R-:W-:Y:S01]  /*15a0*/  WARPGROUP.ARRIVE ;  /* 0x00000000000079c5 */ /* 0x000fe20000000000 */
[----:B------:R-:W-:Y:S01]  /*15b0*/  ULEA UR15, UR4, UR16, 0xa ;  /* 0x00000010040f7291 */ /* 0x000fe2000f8e503f */
[----:B------:R-:W-:Y:S01]  /*15c0*/  UMOV UR9, 0x40000040 ;  /* 0x4000004000097882 */ /* 0x000fe20000000000 */
[----:B------:R-:W-:-:S03]  /*15d0*/  UMOV UR11, 0x40000040 ;  /* 0x40000040000b7882 */ /* 0x000fc60000000000 */
[----:B------:R-:W-:Y:S02]  /*15e0*/  UMOV UR8, UR14 ;  /* 0x0000000e00087c82 */ /* 0x000fe40008000000 */
[----:B------:R-:W-:Y:S02]  /*15f0*/  UMOV UR10, UR15 ;  /* 0x0000000f000a7c82 */ /* 0x000fe40008000000 */
[----:B------:R-:W-:Y:S01]  /*1600*/  HGMMA.64x128x16.F32.BF16 R88, gdesc[UR8].tnspA.tnspB, R88, UP0 ;  /* 0x61e00000085879f0 */ /* 0x000fe2000bf01858 */
[----:B------:R-:W-:Y:S01]  /*1610*/  UIADD3 UR8, UR14, 0x200, URZ ;  /* 0x000002000e087890 */ /* 0x000fe2000fffe03f */
[----:B------:R-:W-:-:S10]  /*1620*/  UMOV UR9, 0x40000040 ;  /* 0x4000004000097882 */ /* 0x000fd40000000000 */
[----:B------:R-:W-:Y:S01]  /*1630*/  HGMMA.64x128x16.F32.BF16 R24, gdesc[UR8].tnspA.tnspB, R24, UP0 ;  /* 0x61e00000081879f0 */ /* 0x000fe2000bf01818 */
        /* <DEDUP_REMOVED lines=23> */
[----:B------:R-:W-:Y:S03]  /*17b0*/  HGMMA.64x128x16.F32.BF16 R24, gdesc[UR8].tnspA.tnspB, R24, gsb0 ;  /* 0x61e00000081879f0 */ /* 0x000fe60008001818 */
[----:B------:R-:W-:Y:S02]  /*17c0*/  WARPGROUP.DEPBAR.LE gsb0, 0x1 ;  /* 0x00008000000079c5 */ /* 0x000fe40000010100 */
[----:B------:R-:W-:Y:S05]  /*17d0*/  @!P1 BRA `(.L_x_16) ;  /* 0x0000000000049947 */ /* 0x000fea0003800000 */
[----:B------:R-:W-:Y:S01]  /*17e0*/  BPT.TRAP 0x1 ;  /* 0x000000040000795c */ /* 0x000fe20000300000 */
.L_x_16:
[----:B------:R-:W-:Y:S01]  /*17f0*/  ULEA UR8, UR5, UR6, 0x3 ;  /* 0x0000000605087291 */ /* 0x000fe2000f8e183f */
[----:B------:R-:W-:-:S03]  /*1800*/  ISETP.GT.U32.AND P0, PT, R3, 0x1, PT ;  /* 0x000000010300780c */ /* 0x000fc60003f04070 */
[----:B------:R-:W-:-:S04]  /*1810*/  UIADD3 UR8, UR8, 0x38038, URZ ;  /* 0x0003803808087890 */ /* 0x000fc8000fffe03f */
[----:B------:R-:W-:-:S09]  /*1820*/  UPRMT UR8, URZ, 0x654, UR8 ;  /* 0x000006543f087896 */ /* 0x000fd20008000008 */
[----:B------:R-:W-:Y:S01]  /*1830*/  SYNCS.ARRIVE.TRANS64.RED.A1T0 RZ, [UR8], RZ ;  /* 0x000000ffffff79a7 */ /* 0x000fe20008100408 */
[----:B------:R-:W-:Y:S05]  /*1840*/  @P0 BRA `(.L_x_17) ;  /* 0x0000000000040947 */ /* 0x000fea0003800000 */
[----:B------:R-:W-:Y:S01]  /*1850*/  BPT.TRAP 0x1 ;  /* 0x000000040000795c */ /* 0x000fe20000300000 */
.L_x_17:
[----:B------:R-:W-:Y:S01]  /*1860*/  UIADD3 UR4, UR4, 0x1, URZ ;  /* 0x0000000104047890 */ /* 0x000fe2000fffe03f */
[C---:B------:R-:W-:Y:S01]  /*1870*/  ISETP.GT.AND P0, PT, R4.reuse, 0x1, PT ;  /* 0x000000010400780c */ /* 0x040fe20003f04270 */
[----:B------:R-:W-:Y:S01]  /*1880*/  UIADD3 UR5, UR5, 0x1, URZ ;  /* 0x0000000105057890 */ /* 0x000fe2000fffe03f */
[----:B------:R-:W-:Y:S01]  /*1890*/  VIADD R4, R4, 0xffffffff ;  /* 0xffffffff04047836 */ /* 0x000fe20000000000 */
[----:B------:R-:W-:Y:S02]  /*18a0*/  UISETP.NE.AND UP0, UPT, UR4, 0x7, UPT ;  /* 0x000000070400788c */ /* 0x000fe4000bf05270 */
[----:B------:R-:W-:Y:S02]  /*18b0*/  UISETP.NE.AND UP1, UPT, UR5, 0x7, UPT ;  /* 0x000000070500788c */ /* 0x000fe4000bf25270 */
[----:B------:R-:W-:Y:S02]  /*18c0*/  USEL UR8, URZ, 0x1, UP0 ;  /* 0x000000013f087887 */ /* 0x000fe40008000000 */
[----:B------:R-:W-:-:S02]  /*18d0*/  USEL UR4, UR4, URZ, UP0 ;  /* 0x0000003f04047287 */ /* 0x000fc40008000000 */
[----:B------:R-:W-:Y:S02]  /*18e0*/  USEL UR5, UR5, URZ, UP1 ;  /* 0x0000003f05057287 */ /* 0x000fe40008800000 */
[----:B------:R-:W-:Y:S01]  /*18f0*/  UPLOP3.LUT UP0, UPT, UPT, UPT, UPT, 0x80, 0x0 ;  /* 0x000000000000789c */ /* 0x000fe20003f0f070 */
[----:B------:R-:W-:Y:S01]  /*1900*/  LOP3.LUT R8, R8, UR8, RZ, 0x3c, !PT ;  /* 0x0000000808087c12 */ /* 0x000fe2000f8e3cff */
[----:B------:R-:W-:Y:S09]  /*1910*/  @P0 BRA `(.L_x_18) ;  /* 0xfffffff800f40947 */ /* 0x000ff2000383ffff */
.L_x_13:
[----:B------:R-:W1:Y:S01]  /*1920*/  LDC R4, c[0x0][0x294] ;  /* 0x0000a500ff047b82 */ /* 0x000e620000000800 */
[----:B------:R-:W-:Y:S02]  /*1930*/  WARPGROUP.DEPBAR.LE gsb0, 0x0 ;  /* 0x00008000000079c5 */ /* 0x000fe40000010000 */
[----:B-1----:R-:W-:-:S13]  /*1940*/  ISETP.GE.AND P0, PT, R4, 0x1, PT ;  /* 0x000000010400780c */ /* 0x002fda0003f06270 */
[----:B------:R-:W-:Y:S05]  /*1950*/  @!P0 BRA `(.L_x_19) ;  /* 0x00000000004c8947 */ /* 0x000fea0003800000 */
[----:B------:R-:W-:-:S04]  /*1960*/  LOP3.LUT R4, R3, 0x1, RZ, 0xfc, !PT ;  /* 0x0000000103047812 */ /* 0x000fc800078efcff */
[----:B------:R-:W-:-:S13]  /*1970*/  ISETP.NE.AND P0, PT, R4, 0x3, PT ;  /* 0x000000030400780c */ /* 0x000fda0003f05270 */
[----:B------:R-:W-:Y:S05]  /*1980*/  @!P0 BRA `(.L_x_20) ;  /* 0x0000000000048947 */ /* 0x000fea0003800000 */
[----:B------:R-:W-:Y:S01]  /*1990*/  BPT.TRAP 0x1 ;  /* 0x000000040000795c */ /* 0x000fe20000300000 */
.L_x_20:
[----:B0-----:R-:W0:Y:S01]  /*19a0*/  S2R R6, SR_CgaCtaId ;  /* 0x0000000000067919 */ /* 0x001e220000008800 */
[----:B------:R-:W-:Y:S01]  /*19b0*/  IMAD.WIDE.U32 R4, R7, 0x24924925, RZ ;  /* 0x2492492507047825 */ /* 0x000fe200078e00ff */
[----:B------:R-:W-:-:S03]  /*19c0*/  ISETP.GT.U32.AND P0, PT, R3, 0x1, PT ;  /* 0x000000010300780c */ /* 0x000fc60003f04070 */
[----:B------:R-:W-:-:S05]  /*19d0*/  IMAD.IADD R4, R7, 0x1, -R5 ;  /* 0x0000000107047824 */ /* 0x000fca00078e0a05 */
[----:B------:R-:W-:Y:S02]  /*19e0*/  LEA.HI R4, R4, R5, RZ, 0x1f ;  /* 0x0000000504047211 */ /* 0x000fe400078ff8ff */
[----:B------:R-:W-:Y:S02]  /*19f0*/  MOV R5, 0x400 ;  /* 0x0000040000057802 */ /* 0x000fe40000000f00 */
[----:B------:R-:W-:-:S05]  /*1a00*/  SHF.R.U32.HI R4, RZ, 0x2, R4 ;  /* 0x00000002ff047819 */ /* 0x000fca0000011604 */
[----:B------:R-:W-:Y:S01]  /*1a10*/  IMAD R4, R4, -0x7, R7 ;  /* 0xfffffff904047824 */ /* 0x000fe200078e0207 */
[----:B0-----:R-:W-:-:S05]  /*1a20*/  LEA R5, R6, R5, 0x18 ;  /* 0x0000000506057211 */ /* 0x001fca00078ec0ff */
[----:B------:R-:W-:-:S04]  /*1a30*/  IMAD R4, R4, 0x8, R5 ;  /* 0x0000000804047824 */ /* 0x000fc800078e0205 */
[----:B------:R-:W-:-:S05]  /*1a40*/  VIADD R4, R4, 0x38038 ;  /* 0x0003803804047836 */ /* 0x000fca0000000000 */
[----:B------:R-:W-:-:S04]  /*1a50*/  PRMT R4, RZ, 0x654, R4 ;  /* 0x00000654ff047816 */ /* 0x000fc80000000004 */
[----:B------:R1:W-:Y:S01]  /*1a60*/  SYNCS.ARRIVE.TRANS64.RED.A1T0 RZ, [R4+URZ], RZ ;  /* 0x000000ff04ff79a7 */ /* 0x0003e2000810043f */
[----:B------:R-:W-:Y:S05]  /*1a70*/  @P0 BRA `(.L_x_19) ;  /* 0x0000000000040947 */ /* 0x000fea0003800000 */
[----:B------:R-:W-:Y:S01]  /*1a80*/  BPT.TRAP 0x1 ;  /* 0x000000040000795c */ /* 0x000fe20000300000 */
.L_x_19:
[----:B-1----:R-:W1:Y:S01]  /*1a90*/  S2R R4, SR_TID.X ;  /* 0x0000000000047919 */ /* 0x002e620000002100 */
[----:B------:R-:W2:Y:S01]  /*1aa0*/  LDC.64 R20, c[0x0][0x280] ;  /* 0x0000a000ff147b82 */ /* 0x000ea20000000a00 */
[----:B------:R-:W4:Y:S07]  /*1ab0*/  S2R R11, SR_CTAID.X ;  /* 0x00000000000b7919 */ /* 0x000f2e0000002500 */
[----:B------:R-:W3:Y:S01]  /*1ac0*/  LDC.64 R12, c[0x0][0x658] ;  /* 0x00019600ff0c7b82 */ /* 0x000ee20000000a00 */
[----:B-1----:R-:W-:-:S04]  /*1ad0*/  SHF.R.S32.HI R3, RZ, 0x1f, R4 ;  /* 0x0000001fff037819 */ /* 0x002fc80000011404 */
[----:B------:R-:W-:Y:S01]  /*1ae0*/  LEA.HI R3, R3, R4, RZ, 0x7 ;  /* 0x0000000403037211 */ /* 0x000fe200078f38ff */
[----:B----4-:R-:W-:-:S03]  /*1af0*/  IMAD.SHL.U32 R10, R11, 0x80, RZ ;  /* 0x000000800b0a7824 */ /* 0x010fc600078e00ff */
[----:B------:R-:W-:Y:S02]  /*1b00*/  LOP3.LUT R3, R3, 0xffffff80, RZ, 0xc0, !PT ;  /* 0xffffff8003037812 */ /* 0x000fe400078ec0ff */
[----:B--2---:R-:W-:-:S03]  /*1b10*/  ISETP.GE.AND P0, PT, R10, R20, PT ;  /* 0x000000140a00720c */ /* 0x004fc60003f06270 */
[----:B------:R-:W-:-:S05]  /*1b20*/  IMAD.IADD R3, R4, 0x1, -R3 ;  /* 0x0000000104037824 */ /* 0x000fca00078e0a03 */
[----:B0-----:R-:W-:-:S04]  /*1b30*/  SHF.R.S32.HI R6, RZ, 0x1f, R3 ;  /* 0x0000001fff067819 */ /* 0x001fc80000011403 */
[----:B------:R-:W-:-:S04]  /*1b40*/  LEA.HI R5, R6, R3, RZ, 0x2 ;  /* 0x0000000306057211 */ /* 0x000fc800078f10ff */
[--C-:B------:R-:W-:Y:S02]  /*1b50*/  SHF.R.S32.HI R4, RZ, 0x2, R5.reuse ;  /* 0x00000002ff047819 */ /* 0x100fe40000011405 */
[----:B------:R-:W-:-:S04]  /*1b60*/  SHF.R.S32.HI R7, RZ, 0x1f, R5 ;  /* 0x0000001fff077819 */ /* 0x000fc80000011405 */
[----:B------:R-:W-:-:S04]  /*1b70*/  LEA.HI R7, R7, R4, RZ, 0x3 ;  /* 0x0000000407077211 */ /* 0x000fc800078f18ff */
[----:B------:R-:W-:-:S05]  /*1b80*/  LOP3.LUT R7, R7, 0xfffffff8, RZ, 0xc0, !PT ;  /* 0xfffffff807077812 */ /* 0x000fca00078ec0ff */
[----:B------:R-:W-:Y:S01]  /*1b90*/  IMAD.IADD R4, R4, 0x1, -R7 ;  /* 0x0000000104047824 */ /* 0x000fe200078e0a07 */
[----:B------:R-:W-:Y:S02]  /*1ba0*/  LEA.HI R7, R6, R3, RZ, 0x5 ;  /* 0x0000000306077211 */ /* 0x000fe400078f28ff */
[----:B------:R-:W-:Y:S02]  /*1bb0*/  LOP3.LUT R6, R5, 0xfffffffc, RZ, 0xc0, !PT ;  /* 0xfffffffc05067812 */ /* 0x000fe400078ec0ff */
[----:B------:R-:W-:Y:S02]  /*1bc0*/  SHF.R.S32.HI R5, RZ, 0x1f, R4 ;  /* 0x0000001fff057819 */ /* 0x000fe40000011404 */
[----:B------:R-:W-:Y:S01]  /*1bd0*/  SHF.R.S32.HI R9, RZ, 0x5, R7 ;  /* 0x00000005ff097819 */ /* 0x000fe20000011407 */
[----:B------:R-:W-:-:S04]  /*1be0*/  IMAD.IADD R8, R3, 0x1, -R6 ;  /* 0x0000000103087824 */ /* 0x000fc800078e0a06 */
[----:B------:R-:W-:-:S04]  /*1bf0*/  IMAD.WIDE R156, R9, 0x10, R4 ;  /* 0x00000010099c7825 */ /* 0x000fc800078e0204 */
[----:B------:R-:W-:Y:S02]  /*1c00*/  IMAD.SHL.U32 R14, R8, 0x2, RZ ;  /* 0x00000002080e7824 */ /* 0x000fe400078e00ff */
[----:B------:R-:W-:-:S03]  /*1c10*/  IMAD.WIDE R156, R11, 0x80, R156 ;  /* 0x000000800b9c7825 */ /* 0x000fc600078e029c */
[----:B------:R-:W-:Y:S01]  /*1c20*/  SHF.R.S32.HI R15, RZ, 0x1f, R14 ;  /* 0x0000001fff0f7819 */ /* 0x000fe2000001140e */
[----:B---3--:R-:W-:Y:S06]  /*1c30*/  @P0 EXIT ;  /* 0x000000000000094d */ /* 0x008fec0003800000 */
[----:B------:R-:W-:Y:S01]  /*1c40*/  ULDC UR4, c[0x0][0x288] ;  /* 0x0000a20000047ab9 */ /* 0x000fe20000000800 */
[----:B------:R-:W-:Y:S01]  /*1c50*/  IMAD.SHL.U32 R155, R155, 0x80, RZ ;  /* 0x000000809b9b7824 */ /* 0x000fe200078e00ff */
[----:B------:R-:W-:Y:S01]  /*1c60*/  ISETP.GE.AND P0, PT, R23, UR4, PT ;  /* 0x0000000417007c0c */ /* 0x000fe2000bf06270 */
[-C--:B------:R-:W-:Y:S01]  /*1c70*/  IMAD.WIDE.U32 R6, R156, R12.reuse, R14 ;  /* 0x0000000c9c067225 */ /* 0x080fe200078e000e */
[----:B------:R-:W-:Y:S01]  /*1c80*/  SHF.R.S32.HI R22, RZ, 0x1f, R23 ;  /* 0x0000001fff167819 */ /* 0x000fe20000011417 */
[----:B------:R-:W-:Y:S01]  /*1c90*/  ULDC.64 UR4, c[0x0][0x660] ;  /* 0x0001980000047ab9 */ /* 0x000fe20000000a00 */
[----:B------:R-:W-:Y:S01]  /*1ca0*/  ISETP.GE.OR P0, PT, R155, R21, P0 ;  /* 0x000000159b00720c */ /* 0x000fe20000706670 */
[----:B------:R-:W-:Y:S01]  /*1cb0*/  IMAD R3, R157, R12, RZ ;  /* 0x0000000c9d037224 */ /* 0x000fe200078e02ff */
[----:B------:R-:W-:Y:S01]  /*1cc0*/  SHF.R.S32.HI R153, RZ, 0x1f, R155 ;  /* 0x0000001fff997819 */ /* 0x000fe2000001149b */
[----:B------:R-:W-:Y:S01]  /*1cd0*/  IMAD R18, R22, UR4, RZ ;  /* 0x0000000416127c24 */ /* 0x000fe2000f8e02ff */
[----:B------:R-:W-:Y:S01]  /*1ce0*/  IADD3 R6, P1, R155, R6, RZ ;  /* 0x000000069b067210 */ /* 0x000fe20007f3e0ff */
[----:B------:R-:W-:-:S05]  /*1cf0*/  IMAD R3, R156, R13, R3 ;  /* 0x0000000d9c037224 */ /* 0x000fca00078e0203 */
[----:B------:R-:W-:-:S03]  /*1d00*/  IADD3.X R7, R153, R7, R3, P1, !PT ;  /* 0x0000000799077210 */ /* 0x000fc60000ffe403 */
[----:B------:R-:W-:Y:S05]  /*1d10*/  @P0 EXIT ;  /* 0x000000000000094d */ /* 0x000fea0003800000 */
[----:B------:R-:W-:Y:S01]  /*1d20*/  ULDC UR6, c[0x0][0x28c] ;  /* 0x0000a30000067ab9 */ /* 0x000fe20000000800 */
[C---:B------:R-:W-:Y:S01]  /*1d30*/  IMAD R3, R23.reuse, UR5, R18 ;  /* 0x0000000517037c24 */ /* 0x040fe2000f8e0212 */
[----:B------:R-:W-:Y:S01]  /*1d40*/  ISETP.GE.AND P0, PT, R160, UR6, PT ;  /* 0x00000006a0007c0c */ /* 0x000fe2000bf06270 */
[----:B------:R-:W-:Y:S01]  /*1d50*/  ULDC UR6, c[0x0][0x290] ;  /* 0x0000a40000067ab9 */ /* 0x000fe20000000800 */
[----:B------:R-:W-:Y:S01]  /*1d60*/  IMAD.WIDE.U32 R6, R23, UR4, R6 ;  /* 0x0000000417067c25 */ /* 0x000fe2000f8e0006 */
[----:B------:R-:W-:Y:S01]  /*1d70*/  SHF.R.S32.HI R18, RZ, 0x1f, R16 ;  /* 0x0000001fff127819 */ /* 0x000fe20000011410 */
[----:B------:R-:W-:Y:S01]  /*1d80*/  ULDC.64 UR4, c[0x0][0x670] ;  /* 0x00019c0000047ab9 */ /* 0x000fe20000000a00 */
[----:B------:R-:W-:Y:S01]  /*1d90*/  ISETP.GE.OR P0, PT, R16, UR6, P0 ;  /* 0x0000000610007c0c */ /* 0x000fe20008706670 */
[----:B------:R-:W-:Y:S01]  /*1da0*/  IMAD.IADD R7, R7, 0x1, R3 ;  /* 0x0000000107077824 */ /* 0x000fe200078e0203 */
[----:B------:R-:W-:Y:S01]  /*1db0*/  SHF.R.S32.HI R17, RZ, 0x1f, R160 ;  /* 0x0000001fff117819 */ /* 0x000fe200000114a0 */
[----:B------:R-:W-:-:S02]  /*1dc0*/  IMAD R3, R18, UR4, RZ ;  /* 0x0000000412037c24 */ /* 0x000fc4000f8e02ff */
[----:B------:R-:W-:-:S04]  /*1dd0*/  IMAD.WIDE.U32 R6, R16, UR4, R6 ;  /* 0x0000000410067c25 */ /* 0x000fc8000f8e0006 */
[----:B------:R-:W-:Y:S02]  /*1de0*/  IMAD R3, R16, UR5, R3 ;  /* 0x0000000510037c24 */ /* 0x000fe4000f8e0203 */
[----:B------:R-:W-:Y:S02]  /*1df0*/  IMAD R9, R9, -0x10, -R10 ;  /* 0xfffffff009097824 */ /* 0x000fe400078e0a0a */
[----:B------:R-:W-:Y:S05]  /*1e00*/  @P0 EXIT ;  /* 0x000000000000094d */ /* 0x000fea0003800000 */
[----:B------:R-:W-:Y:S01]  /*1e10*/  ULDC.64 UR4, c[0x0][0x668] ;  /* 0x00019a0000047ab9 */ /* 0x000fe20000000a00 */
[----:B-----5:R-:W-:Y:S01]  /*1e20*/  FSETP.NEU.AND P1, PT, R2, RZ, PT ;  /* 0x000000ff0200720b */ /* 0x020fe20003f2d000 */
[----:B------:R-:W-:Y:S01]  /*1e30*/  IMAD.IADD R7, R7, 0x1, R3 ;  /* 0x0000000107077824 */ /* 0x000fe200078e0203 */
[----:B------:R-:W-:Y:S01]  /*1e40*/  IADD3 R4, R9, R20, -R4 ;  /* 0x0000001409047210 */ /* 0x000fe20007ffe804 */
[----:B------:R-:W-:Y:S02]  /*1e50*/  IMAD R5, R17, UR4, RZ ;  /* 0x0000000411057c24 */ /* 0x000fe4000f8e02ff */
[----:B------:R-:W-:Y:S02]  /*1e60*/  IMAD R8, R8, -0x2, R21 ;  /* 0xfffffffe08087824 */ /* 0x000fe400078e0215 */
[C---:B------:R-:W-:Y:S02]  /*1e70*/  IMAD R9, R160.reuse, UR5, R5 ;  /* 0x00000005a0097c24 */ /* 0x040fe4000f8e0205 */
[----:B------:R-:W-:Y:S01]  /*1e80*/  IMAD.WIDE.U32 R10, R160, UR4, R6 ;  /* 0x00000004a00a7c25 */ /* 0x000fe2000f8e0006 */
[----:B------:R-:W-:-:S03]  /*1e90*/  ULDC.64 UR4, c[0x0][0x640] ;  /* 0x0001900000047ab9 */ /* 0x000fc60000000a00 */
[----:B------:R-:W-:Y:S02]  /*1ea0*/  IMAD.IADD R3, R8, 0x1, -R155 ;  /* 0x0000000108037824 */ /* 0x000fe400078e0a9b */
[----:B------:R-:W-:Y:S02]  /*1eb0*/  IMAD R5, R17, UR4, RZ ;  /* 0x0000000411057c24 */ /* 0x000fe4000f8e02ff */
[----:B------:R-:W-:Y:S01]  /*1ec0*/  IMAD.IADD R163, R11, 0x1, R9 ;  /* 0x000000010ba37824 */ /* 0x000fe200078e0209 */
[----:B------:R-:W-:Y:S01]  /*1ed0*/  ISETP.GT.AND P5, PT, R3, RZ, PT ;  /* 0x000000ff0300720c */ /* 0x000fe20003fa4270 */
[----:B------:R-:W-:-:S03]  /*1ee0*/  IMAD R159, R160, UR5, R5 ;  /* 0x00000005a09f7c24 */ /* 0x000fc6000f8e0205 */
[----:B------:R-:W-:Y:S01]  /*1ef0*/  ISETP.GT.AND P0, PT, R4, RZ, P5 ;  /* 0x000000ff0400720c */ /* 0x000fe20002f04270 */
[----:B------:R-:W-:-:S12]  /*1f00*/  @!P1 BRA `(.L_x_21) ;  /* 0x0000006400bc9947 */ /* 0x000fd80003800000 */
[----:B------:R-:W-:Y:S01]  /*1f10*/  IADD3 R6, P1, R155, R14, RZ ;  /* 0x0000000e9b067210 */ /* 0x000fe20007f3e0ff */
[----:B------:R-:W-:Y:S01]  /*1f20*/  ULDC.64 UR6, c[0x0][0x638] ;  /* 0x00018e0000067ab9 */ /* 0x000fe20000000a00 */
[----:B------:R-:W-:Y:S01]  /*1f30*/  ULDC.64 UR8, c[0x0][0x648] ;  /* 0x0001920000087ab9 */ /* 0x000fe20000000a00 */
[----:B------:R-:W-:Y:S01]  /*1f40*/  IMAD R22, R22, UR6, RZ ;  /* 0x0000000616167c24 */ /* 0x000fe2000f8e02ff */
[----:B------:R-:W-:Y:S01]  /*1f50*/  ULDC.64 UR10, c[0x0][0x630] ;  /* 0x00018c00000a7ab9 */ /* 0x000fe20000000a00 */
[----:B------:R-:W-:Y:S01]  /*1f60*/  IMAD.X R7, R153, 0x1, R15, P1 ;  /* 0x0000000199077824 */ /* 0x000fe200008e060f */
[----:B------:R-:W-:Y:S01]  /*1f70*/  ULDC.64 UR14, c[0x0][0x628] ;  /* 0x00018a00000e7ab9 */ /* 0x000fe20000000a00 */
[C---:B------:R-:W-:Y:S02]  /*1f80*/  IMAD R22, R23.reuse, UR7, R22 ;  /* 0x0000000717167c24 */ /* 0x040fe4000f8e0216 */
[----:B------:R-:W-:-:S04]  /*1f90*/  IMAD.WIDE.U32 R6, R23, UR6, R6 ;  /* 0x0000000617067c25 */ /* 0x000fc8000f8e0006 */
[----:B------:R-:W-:Y:S02]  /*1fa0*/  IMAD R5, R18, UR8, RZ ;  /* 0x0000000812057c24 */ /* 0x000fe4000f8e02ff */
[----:B------:R-:W-:Y:S02]  /*1fb0*/  IMAD.IADD R7, R7, 0x1, R22 ;  /* 0x0000000107077824 */ /* 0x000fe400078e0216 */
[C---:B------:R-:W-:Y:S02]  /*1fc0*/  IMAD R152, R16.reuse, UR9, R5 ;  /* 0x0000000910987c24 */ /* 0x040fe4000f8e0205 */
[----:B------:R-:W-:-:S04]  /*1fd0*/  IMAD.WIDE.U32 R6, R16, UR8, R6 ;  /* 0x0000000810067c25 */ /* 0x000fc8000f8e0006 */
[----:B------:R-:W-:Y:S02]  /*1fe0*/  IMAD.IADD R7, R7, 0x1, R152 ;  /* 0x0000000107077824 */ /* 0x000fe400078e0298 */
[----:B------:R-:W-:Y:S02]  /*1ff0*/  IMAD R5, R157, UR10, RZ ;  /* 0x0000000a9d057c24 */ /* 0x000fe4000f8e02ff */
[----:B------:R-:W-:-:S04]  /*2000*/  IMAD.WIDE.U32 R18, R160, UR4, R6 ;  /* 0x00000004a0127c25 */ /* 0x000fc8000f8e0006 */
[----:B------:R-:W-:Y:S02]  /*2010*/  IMAD.IADD R21, R159, 0x1, R19 ;  /* 0x000000019f157824 */ /* 0x000fe400078e0213 */
[----:B------:R-:W-:Y:S02]  /*2020*/  IMAD.MOV.U32 R20, RZ, RZ, R18 ;  /* 0x000000ffff147224 */ /* 0x000fe400078e0012 */
[C---:B------:R-:W-:Y:S02]  /*2030*/  IMAD R17, R156.reuse, UR11, R5 ;  /* 0x0000000b9c117c24 */ /* 0x040fe4000f8e0205 */
[----:B------:R-:W-:-:S04]  /*2040*/  IMAD.WIDE.U32 R6, R156, UR10, R20 ;  /* 0x0000000a9c067c25 */ /* 0x000fc8000f8e0014 */
[----:B------:R-:W-:Y:S01]  /*2050*/  IMAD.IADD R5, R7, 0x1, R17 ;  /* 0x0000000107057824 */ /* 0x000fe200078e0211 */
[----:B------:R-:W-:-:S04]  /*2060*/  LEA R8, P1, R6, UR14, 0x1 ;  /* 0x0000000e06087c11 */ /* 0x000fc8000f8208ff */
[----:B------:R-:W-:-:S05]  /*2070*/  LEA.HI.X R9, R6, UR15, R5, 0x1, P1 ;  /* 0x0000000f06097c11 */ /* 0x000fca00088f0c05 */
[----:B------:R0:W2:Y:S01]  /*2080*/  @P0 LDG.E.LTC128B.U16 R5, desc[UR12][R8.64] ;  /* 0x0000000c08050981 */ /* 0x0000a2000c1e1520 */
[----:B------:R-:W-:Y:S01]  /*2090*/  IMAD.WIDE.U32 R160, R160, UR4, RZ ;  /* 0x00000004a0a07c25 */ /* 0x000fe2000f8e00ff */
[----:B------:R-:W-:Y:S01]  /*20a0*/  ULDC.64 UR4, c[0x0][0x650] ;  /* 0x0001940000047ab9 */ /* 0x000fe20000000a00 */
[----:B------:R-:W-:Y:S01]  /*20b0*/  ISETP.GT.AND P4, PT, R3, 0x1, PT ;  /* 0x000000010300780c */ /* 0x000fe20003f84270 */
[----:B------:R-:W-:Y:S01]  /*20c0*/  BSSY B0, `(.L_x_22) ;  /* 0x0000019000007945 */ /* 0x000fe20003800000 */
[----:B------:R-:W-:Y:S01]  /*20d0*/  IMAD.IADD R159, R161, 0x1, R159 ;  /* 0x00000001a19f7824 */ /* 0x000fe200078e029f */
[----:B------:R-:W-:Y:S01]  /*20e0*/  LOP3.LUT R154, R154, 0xfffffffd, RZ, 0xc0, !PT ;  /* 0xfffffffd9a9a7812 */ /* 0x000fe200078ec0ff */
[----:B------:R-:W-:-:S04]  /*20f0*/  IMAD.MOV.U32 R158, RZ, RZ, R160 ;  /* 0x000000ffff9e7224 */ /* 0x000fc800078e00a0 */
[----:B------:R-:W-:-:S04]  /*2100*/  IMAD.WIDE.U32 R6, R156, UR10, R158 ;  /* 0x0000000a9c067c25 */ /* 0x000fc8000f8e009e */
[----:B------:R-:W-:Y:S01]  /*2110*/  IMAD.IADD R7, R17, 0x1, R7 ;  /* 0x0000000111077824 */ /* 0x000fe200078e0207 */
[----:B------:R-:W-:Y:S01]  /*2120*/  @P4 LOP3.LUT R154, R154, 0x2, RZ, 0xfc, !PT ;  /* 0x000000029a9a4812 */ /* 0x000fe200078efcff */
[----:B------:R-:W-:-:S04]  /*2130*/  IMAD.WIDE.U32 R6, R16, UR8, R6 ;  /* 0x0000000810067c25 */ /* 0x000fc8000f8e0006 */
[----:B------:R-:W-:Y:S02]  /*2140*/  IMAD.IADD R7, R152, 0x1, R7 ;  /* 0x0000000198077824 */ /* 0x000fe400078e0207 */
[----:B------:R-:W-:-:S04]  /*2150*/  IMAD.WIDE.U32 R6, R23, UR6, R6 ;  /* 0x0000000617067c25 */ /* 0x000fc8000f8e0006 */
[----:B------:R-:W-:Y:S01]  /*2160*/  IMAD.IADD R7, R22, 0x1, R7 ;  /* 0x0000000116077824 */ /* 0x000fe200078e0207 */
[----:B0-----:R-:W-:Y:S02]  /*2170*/  IADD3 R9, P2, P3, R155, R6, R14 ;  /* 0x000000069b097210 */ /* 0x001fe40007b5e00e */
[----:B------:R-:W-:Y:S01]  /*2180*/  LEA R6, P1, R10, UR4, 0x1 ;  /* 0x000000040a067c11 */ /* 0x000fe2000f8208ff */
[----:B--2---:R-:W-:-:S04]  /*2190*/  IMAD.U32 R11, R5, 0x10000, RZ ;  /* 0x00010000050b7824 */ /* 0x004fc800078e00ff */
[----:B------:R-:W-:-:S04]  /*21a0*/  FMUL R11, R11, R2 ;  /* 0x000000020b0b7220 */ /* 0x000fc80000400000 */
[----:B------:R-:W-:Y:S01]  /*21b0*/  FFMA R11, R88, R0, R11 ;  /* 0x00000000580b7223 */ /* 0x000fe2000000000b */
[----:B------:R-:W-:Y:S02]  /*21c0*/  IADD3.X R88, R153, R7, R15, P2, P3 ;  /* 0x0000000799587210 */ /* 0x000fe400017e640f */
[----:B------:R-:W-:Y:S02]  /*21d0*/  LEA.HI.X R7, R10, UR5, R163, 0x1, P1 ;  /* 0x000000050a077c11 */ /* 0x000fe400088f0ca3 */
[----:B------:R-:W-:Y:S02]  /*21e0*/  F2FP.BF16.F32.PACK_AB R11, RZ, R11 ;  /* 0x0000000bff0b723e */ /* 0x000fe400000010ff */
[----:B------:R-:W-:Y:S02]  /*21f0*/  ISETP.GT.AND P1, PT, R4, RZ, P4 ;  /* 0x000000ff0400720c */ /* 0x000fe40002724270 */
[C---:B------:R-:W-:Y:S01]  /*2200*/  LEA R8, P2, R9.reuse, UR14, 0x1 ;  /* 0x0000000e09087c11 */ /* 0x040fe2000f8408ff */
[----:B------:R0:W-:Y:S03]  /*2210*/  @P0 STG.E.U16 desc[UR12][R6.64], R11 ;  /* 0x0000000b06000986 */ /* 0x0001e6000c10150c */
[----:B------:R-:W-:-:S07]  /*2220*/  LEA.HI.X R9, R9, UR15, R88, 0x1, P2 ;  /* 0x0000000f09097c11 */ /* 0x000fce00090f0c58 */
[----:B------:R-:W-:Y:S05]  /*2230*/  @!P1 BRA `(.L_x_23) ;  /* 0x0000000000049947 */ /* 0x000fea0003800000 */
[----:B------:R1:W5:Y:S02]  /*2240*/  LDG.E.LTC128B.U16 R5, desc[UR12][R8.64+0x2] ;  /* 0x0000020c08057981 */ /* 0x000364000c1e1520 */
.L_x_23:
[----:B------:R-:W-:Y:S05]  /*2250*/  BSYNC B0 ;  /* 0x0000000000007941 */ /* 0x000fea0003800000 */
.L_x_22:
[----:B------:R-:W-:Y:S01]  /*2260*/  USHF.L.U32 UR4, UR10, 0x3, URZ ;  /* 0x000000030a047899 */ /* 0x000fe2000800063f */
[----:B0----5:R-:W-:Y:S01]  /*2270*/  IMAD.U32 R11, R5, 0x10000, RZ ;  /* 0x00010000050b7824 */ /* 0x021fe200078e00ff */
[----:B------:R-:W-:Y:S01]  /*2280*/  USHF.L.U64.HI UR5, UR10, 0x3, UR11 ;  /* 0x000000030a057899 */ /* 0x000fe2000801020b */
[----:B------:R-:W-:Y:S02]  /*2290*/  ISETP.GT.AND P0, PT, R4, 0x8, P5 ;  /* 0x000000080400780c */ /* 0x000fe40002f04270 */
[----:B------:R-:W-:Y:S01]  /*22a0*/  FMUL R88, R11, R2 ;  /* 0x000000020b587220 */ /* 0x000fe20000400000 */
[----:B------:R-:W-:Y:S02]  /*22b0*/  IMAD.U32 R162, RZ, RZ, UR4 ;  /* 0x00000004ffa27e24 */ /* 0x000fe4000f8e00ff */
[----:B------:R-:W-:Y:S02]  /*22c0*/  IMAD.U32 R163, RZ, RZ, UR5 ;  /* 0x00000005ffa37e24 */ /* 0x000fe4000f8e00ff */
[----:B------:R-:W-:Y:S01]  /*22d0*/  FFMA R88, R89, R0, R88 ;  /* 0x0000000059587223 */ /* 0x000fe20000000058 */
[----:B------:R-:W-:-:S04]  /*22e0*/  IMAD.WIDE.U32 R10, R156, UR10, R162 ;  /* 0x0000000a9c0a7c25 */ /* 0x000fc8000f8e00a2 */
[----:B------:R-:W-:Y:S01]  /*22f0*/  F2FP.BF16.F32.PACK_AB R89, RZ, R88 ;  /* 0x00000058ff59723e */ /* 0x000fe200000010ff */
[----:B------:R-:W-:Y:S01]  /*2300*/  IMAD.IADD R17, R17, 0x1, R11 ;  /* 0x0000000111117824 */ /* 0x000fe200078e020b */
[----:B------:R-:W-:Y:S02]  /*2310*/  IADD3 R11, P2, R18, R10, RZ ;  /* 0x0000000a120b7210 */ /* 0x000fe40007f5e0ff */
[----:B------:R-:W-:-:S03]  /*2320*/  PRMT R165, R89, 0x7610, R165 ;  /* 0x0000761059a57816 */ /* 0x000fc600000000a5 */
[----:B------:R-:W-:Y:S01]  /*2330*/  IMAD.X R164, R17, 0x1, R21, P2 ;  /* 0x0000000111a47824 */ /* 0x000fe200010e0615 */
[C---:B------:R-:W-:Y:S01]  /*2340*/  LEA R88, P2, R11.reuse, UR14, 0x1 ;  /* 0x0000000e0b587c11 */ /* 0x040fe2000f8408ff */
[----:B------:R0:W-:Y:S03]  /*2350*/  @P1 STG.E.U16 desc[UR12][R6.64+0x2], R165 ;  /* 0x000002a506001986 */ /* 0x0001e6000c10150c */
[--C-:B------:R-:W-:Y:S02]  /*2360*/  LEA.HI.X R89, R11, UR15, R164.reuse, 0x1, P2 ;  /* 0x0000000f0b597c11 */ /* 0x100fe400090f0ca4 */
[----:B------:R-:W-:-:S06]  /*2370*/  PRMT R164, R5, 0x7610, R164 ;  /* 0x0000761005a47816 */ /* 0x000fcc00000000a4 */
[----:B------:R2:W3:Y:S01]  /*2380*/  @P0 LDG.E.LTC128B.U16 R164, desc[UR12][R88.64] ;  /* 0x0000000c58a40981 */ /* 0x0004e2000c1e1520 */
[----:B------:R-:W-:Y:S01]  /*2390*/  IADD3 R10, P1, R160, R10, RZ ;  /* 0x0000000aa00a7210 */ /* 0x000fe20007f3e0ff */
[----:B------:R-:W-:Y:S04]  /*23a0*/  BSSY B0, `(.L_x_24) ;  /* 0x0000016000007945 */ /* 0x000fe80003800000 */
[----:B------:R-:W-:Y:S01]  /*23b0*/  IMAD.X R11, R17, 0x1, R159, P1 ;  /* 0x00000001110b7824 */ /* 0x000fe200008e069f */
[----:B------:R-:W-:Y:S01]  /*23c0*/  SHF.L.U64.HI R17, R12, 0x4, R13 ;  /* 0x000000040c117819 */ /* 0x000fe2000001020d */
[----:B------:R-:W-:-:S04]  /*23d0*/  IMAD.WIDE.U32 R10, R16, UR8, R10 ;  /* 0x00000008100a7c25 */ /* 0x000fc8000f8e000a */
[----:B------:R-:W-:Y:S02]  /*23e0*/  IMAD.IADD R11, R152, 0x1, R11 ;  /* 0x00000001980b7824 */ /* 0x000fe400078e020b */
[----:B------:R-:W-:-:S04]  /*23f0*/  IMAD.WIDE.U32 R10, R23, UR6, R10 ;  /* 0x00000006170a7c25 */ /* 0x000fc8000f8e000a */
[----:B--2---:R-:W-:Y:S01]  /*2400*/  IMAD.IADD R89, R22, 0x1, R11 ;  /* 0x0000000116597824 */ /* 0x004fe200078e020b */
[----:B------:R-:W-:Y:S01]  /*2410*/  IADD3 R11, P2, P3, R155, R10, R14 ;  /* 0x0000000a9b0b7210 */ /* 0x000fe20007b5e00e */
[----:B---3--:R-:W-:-:S04]  /*2420*/  IMAD.U32 R5, R164, 0x10000, RZ ;  /* 0x00010000a4057824 */ /* 0x008fc800078e00ff */
[----:B------:R-:W-:-:S04]  /*2430*/  FMUL R5, R5, R2 ;  /* 0x0000000205057220 */ /* 0x000fc80000400000 */
[----:B------:R-:W-:Y:S01]  /*2440*/  FFMA R90, R90, R0, R5 ;  /* 0x000000005a5a7223 */ /* 0x000fe20000000005 */
[----:B------:R-:W-:-:S04]  /*2450*/  IMAD.SHL.U32 R5, R12, 0x10, RZ ;  /* 0x000000100c057824 */ /* 0x000fc800078e00ff */
[----:B0-----:R-:W-:Y:S02]  /*2460*/  F2FP.BF16.F32.PACK_AB R165, RZ, R90 ;  /* 0x0000005affa5723e */ /* 0x001fe400000010ff */
[----:B------:R-:W-:Y:S02]  /*2470*/  IADD3 R88, P1, R5, R6, RZ ;  /* 0x0000000605587210 */ /* 0x000fe40007f3e0ff */
[----:B------:R-:W-:Y:S02]  /*2480*/  IADD3.X R90, R153, R89, R15, P2, P3 ;  /* 0x00000059995a7210 */ /* 0x000fe400017e640f */
[----:B------:R-:W-:Y:S01]  /*2490*/  ISETP.GT.AND P2, PT, R4, 0x8, P4 ;  /* 0x000000080400780c */ /* 0x000fe20002744270 */
[----:B------:R-:W-:Y:S01]  /*24a0*/  IMAD.X R89, R17, 0x1, R7, P1 ;  /* 0x0000000111597824 */ /* 0x000fe200008e0607 */
[----:B------:R-:W-:-:S04]  /*24b0*/  LEA R10, P3, R11, UR14, 0x1 ;  /* 0x0000000e0b0a7c11 */ /* 0x000fc8000f8608ff */
[----:B------:R0:W-:Y:S01]  /*24c0*/  @P0 STG.E.U16 desc[UR12][R88.64], R165 ;  /* 0x000000a558000986 */ /* 0x0001e2000c10150c */
[----:B------:R-:W-:-:S06]  /*24d0*/  LEA.HI.X R11, R11, UR15, R90, 0x1, P3 ;  /* 0x0000000f0b0b7c11 */ /* 0x000fcc00098f0c5a */
[----:B------:R-:W-:Y:S05]  /*24e0*/  @!P2 BRA `(.L_x_25) ;  /* 0x000000000004a947 */ /* 0x000fea0003800000 */
[----:B------:R2:W5:Y:S02]  /*24f0*/  LDG.E.LTC128B.U16 R164, desc[UR12][R10.64+0x2] ;  /* 0x0000020c0aa47981 */ /* 0x000564000c1e1520 */
.L_x_25:
[----:B------:R-:W-:Y:S05]  /*2500*/  BSYNC B0 ;  /* 0x0000000000007941 */ /* 0x000fea0003800000 */
.L_x_24:
[----:B0----5:R-:W-:Y:S01]  /*2510*/  IMAD.U32 R165, R164, 0x10000, RZ ;  /* 0x00010000a4a57824 */ /* 0x021fe200078e00ff */
[----:B------:R-:W-:Y:S01]  /*2520*/  ISETP.GT.AND P3, PT, R3, 0x8, PT ;  /* 0x000000080300780c */ /* 0x000fe20003f64270 */
[----:B------:R-:W-:Y:S01]  /*2530*/  BSSY B0, `(.L_x_26) ;  /* 0x000000a000007945 */ /* 0x000fe20003800000 */
[----:B------:R-:W-:Y:S01]  /*2540*/  LOP3.LUT R154, R154, 0xfffffffb, RZ, 0xc0, !PT ;  /* 0xfffffffb9a9a7812 */ /* 0x000fe200078ec0ff */
[----:B------:R-:W-:Y:S01]  /*2550*/  FMUL R90, R165, R2 ;  /* 0x00000002a55a7220 */ /* 0x000fe20000400000 */
[----:B------:R-:W-:-:S03]  /*2560*/  ISETP.GT.AND P0, PT, R4, RZ, P3 ;  /* 0x000000ff0400720c */ /* 0x000fc60001f04270 */
[----:B------:R-:W-:-:S05]  /*2570*/  FFMA R90, R91, R0, R90 ;  /* 0x000000005b5a7223 */ /* 0x000fca000000005a */
[----:B------:R-:W-:Y:S02]  /*2580*/  F2FP.BF16.F32.PACK_AB R90, RZ, R90 ;  /* 0x0000005aff5a723e */ /* 0x000fe400000010ff */
[----:B------:R-:W-:-:S03]  /*2590*/  @P3 LOP3.LUT R154, R154, 0x4, RZ, 0xfc, !PT ;  /* 0x000000049a9a3812 */ /* 0x000fc600078efcff */
[----:B------:R0:W-:Y:S01]  /*25a0*/  @P2 STG.E.U16 desc[UR12][R88.64+0x2], R90 ;  /* 0x0000025a58002986 */ /* 0x0001e2000c10150c */
[----:B------:R-:W-:Y:S05]  /*25b0*/  @!P0 BRA `(.L_x_27) ;  /* 0x0000000000048947 */ /* 0x000fea0003800000 */
[----:B------:R3:W5:Y:S02]  /*25c0*/  LDG.E.LTC128B.U16 R164, desc[UR12][R8.64+0x10] ;  /* 0x0000100c08a47981 */ /* 0x000764000c1e1520 */
.L_x_27:
[----:B------:R-:W-:Y:S05]  /*25d0*/  BSYNC B0 ;  /* 0x0000000000007941 */ /* 0x000fea0003800000 */
.L_x_26:
[----:B-----5:R-:W-:Y:S01]  /*25e0*/  IMAD.U32 R91, R164, 0x10000, RZ ;  /* 0x00010000a45b7824 */ /* 0x020fe200078e00ff */
        /* <DEDUP_REMOVED lines=11> */
.L_x_29:
[----:B------:R-:W-:Y:S05]  /*26a0*/  BSYNC B0 ;  /* 0x0000000000007941 */ /* 0x000fea0003800000 */
.L_x_28:
[----:B----45:R-:W-:Y:S01]  /*26b0*/  IMAD.U32 R91, R164, 0x10000, RZ ;  /* 0x00010000a45b7824 */ /* 0x030fe200078e00ff */
[----:B------:R-:W-:Y:S01]  /*26c0*/  IADD3 R165, P0, R156, 0x40, RZ ;  /* 0x000000409ca57810 */ /* 0x000fe20007f1e0ff */
[----:B------:R-:W-:Y:S02]  /*26d0*/  BSSY B0, `(.L_x_30) ;  /* 0x000000d000007945 */ /* 0x000fe40003800000 */
[----:B0-----:R-:W-:Y:S02]  /*26e0*/  FMUL R90, R91, R2 ;  /* 0x000000025b5a7220 */ /* 0x001fe40000400000 */
[----:B------:R-:W-:Y:S01]  /*26f0*/  IMAD.X R156, RZ, RZ, R157, P0 ;  /* 0x000000ffff9c7224 */ /* 0x000fe200000e069d */
[----:B------:R-:W-:Y:S01]  /*2700*/  ISETP.GT.AND P0, PT, R4, 0x8, P3 ;  /* 0x000000080400780c */ /* 0x000fe20001f04270 */
[----:B------:R-:W-:Y:S02]  /*2710*/  FFMA R90, R93, R0, R90 ;  /* 0x000000005d5a7223 */ /* 0x000fe4000000005a */
[----:B------:R-:W-:-:S03]  /*2720*/  IMAD R156, R156, UR10, RZ ;  /* 0x0000000a9c9c7c24 */ /* 0x000fc6000f8e02ff */
[----:B------:R-:W-:Y:S01]  /*2730*/  F2FP.BF16.F32.PACK_AB R92, RZ, R90 ;  /* 0x0000005aff5c723e */ /* 0x000fe200000010ff */
[C---:B------:R-:W-:Y:S02]  /*2740*/  IMAD R167, R165.reuse, UR11, R156 ;  /* 0x0000000ba5a77c24 */ /* 0x040fe4000f8e029c */
[----:B------:R-:W-:Y:S02]  /*2750*/  IMAD.WIDE.U32 R90, R165, UR10, R158 ;  /* 0x0000000aa55a7c25 */ /* 0x000fe4000f8e009e */
[----:B------:R0:W-:Y:S02]  /*2760*/  @P1 STG.E.U16 desc[UR12][R6.64+0x12], R92 ;  /* 0x0000125c06001986 */ /* 0x0001e4000c10150c */
[----:B------:R-:W-:Y:S01]  /*2770*/  IMAD.IADD R93, R167, 0x1, R91 ;  /* 0x00000001a75d7824 */ /* 0x000fe200078e025b */
[----:B------:R-:W-:Y:S06]  /*2780*/  @!P0 BRA `(.L_x_31) ;  /* 0x0000000000048947 */ /* 0x000fec0003800000 */
[----:B------:R4:W5:Y:S02]  /*2790*/  LDG.E.LTC128B.U16 R164, desc[UR12][R10.64+0x10] ;  /* 0x0000100c0aa47981 */ /* 0x000964000c1e1520 */
.L_x_31:
[----:B------:R-:W-:Y:S05]  /*27a0*/  BSYNC B0 ;  /* 0x0000000000007941 */ /* 0x000fea0003800000 */
.L_x_30:
[----:B------:R-:W-:Y:S01]  /*27b0*/  IMAD.WIDE.U32 R156, R165, UR10, R162 ;  /* 0x0000000aa59c7c25 */ /* 0x000fe2000f8e00a2 */
[----:B------:R-:W-:Y:S03]  /*27c0*/  BSSY B0, `(.L_x_32) ;  /* 0x0000016000007945 */ /* 0x000fe60003800000 */
[----:B0-----:R-:W-:Y:S02]  /*27d0*/  IMAD.MOV.U32 R92, RZ, RZ, R90 ;  /* 0x000000ffff5c7224 */ /* 0x001fe400078e005a */
[----:B-----5:R-:W-:Y:S02]  /*27e0*/  IMAD.U32 R161, R164, 0x10000, RZ ;  /* 0x00010000a4a17824 */ /* 0x020fe400078e00ff */
[----:B------:R-:W-:Y:S01]  /*27f0*/  IMAD.WIDE.U32 R90, R16, UR8, R92 ;  /* 0x00000008105a7c25 */ /* 0x000fe2000f8e005c */
[----:B------:R-:W-:-:S03]  /*2800*/  IADD3 R92, P1, R160, R156, RZ ;  /* 0x0000009ca05c7210 */ /* 0x000fc60007f3e0ff */
[----:B------:R-:W-:Y:S01]  /*2810*/  FMUL R161, R161, R2 ;  /* 0x00000002a1a17220 */ /* 0x000fe20000400000 */
[----:B------:R-:W-:-:S03]  /*2820*/  IMAD.IADD R163, R167, 0x1, R157 ;  /* 0x00000001a7a37824 */ /* 0x000fc600078e029d */
[----:B------:R-:W-:Y:S01]  /*2830*/  FFMA R161, R94, R0, R161 ;  /* 0x000000005ea17223 */ /* 0x000fe200000000a1 */
[----:B------:R-:W-:Y:S02]  /*2840*/  IMAD.IADD R91, R152, 0x1, R91 ;  /* 0x00000001985b7824 */ /* 0x000fe400078e025b */
[----:B------:R-:W-:Y:S01]  /*2850*/  IMAD.X R93, R163, 0x1, R159, P1 ;  /* 0x00000001a35d7824 */ /* 0x000fe200008e069f */
[----:B------:R-:W-:Y:S01]  /*2860*/  ISETP.GT.AND P1, PT, R4, 0x8, P2 ;  /* 0x000000080400780c */ /* 0x000fe20001724270 */
[----:B------:R-:W-:Y:S01]  /*2870*/  IMAD.WIDE.U32 R90, R23, UR6, R90 ;  /* 0x00000006175a7c25 */ /* 0x000fe2000f8e005a */
[----:B------:R-:W-:-:S03]  /*2880*/  F2FP.BF16.F32.PACK_AB R161, RZ, R161 ;  /* 0x000000a1ffa1723e */ /* 0x000fc600000010ff */
[----:B------:R-:W-:Y:S02]  /*2890*/  IMAD.WIDE.U32 R92, R16, UR8, R92 ;  /* 0x00000008105c7c25 */ /* 0x000fe4000f8e005c */
[----:B------:R0:W-:Y:S02]  /*28a0*/  @P0 STG.E.U16 desc[UR12][R88.64+0x10], R161 ;  /* 0x000010a158000986 */ /* 0x0001e4000c10150c */
[----:B------:R-:W-:Y:S01]  /*28b0*/  IMAD.IADD R93, R152, 0x1, R93 ;  /* 0x00000001985d7824 */ /* 0x000fe200078e025d */
[----:B------:R-:W-:Y:S01]  /*28c0*/  IADD3 R152, P0, P2, R155, R90, R14 ;  /* 0x0000005a9b987210 */ /* 0x000fe20007a1e00e */
[----:B------:R-:W-:Y:S02]  /*28d0*/  IMAD.IADD R159, R22, 0x1, R91 ;  /* 0x00000001169f7824 */ /* 0x000fe400078e025b */
[----:B------:R-:W-:-:S03]  /*28e0*/  IMAD.WIDE.U32 R90, R23, UR6, R92 ;  /* 0x00000006175a7c25 */ /* 0x000fc6000f8e005c */
[----:B------:R-:W-:Y:S01]  /*28f0*/  IADD3.X R159, R153, R159, R15, P0, P2 ;  /* 0x0000009f999f7210 */ /* 0x000fe200007e440f */
[----:B------:R-:W-:Y:S06]  /*2900*/  @!P1 BRA `(.L_x_33) ;  /* 0x0000000000049947 */ /* 0x000fec0003800000 */
[----:B------:R0:W5:Y:S02]  /*2910*/  LDG.E.LTC128B.U16 R164, desc[UR12][R10.64+0x12] ;  /* 0x0000120c0aa47981 */ /* 0x000164000c1e1520 */
.L_x_33:
[----:B------:R-:W-:Y:S05]  /*2920*/  BSYNC B0 ;  /* 0x0000000000007941 */ /* 0x000fea0003800000 */
.L_x_32:
[----:B-----5:R-:W-:Y:S01]  /*2930*/  IMAD.U32 R23, R164, 0x10000, RZ ;  /* 0x00010000a4177824 */ /* 0x020fe200078e00ff */
[----:B------:R-:W-:Y:S01]  /*2940*/  IADD3 R155, P0, P2, R155, R90, R14 ;  /* 0x0000005a9b9b7210 */ /* 0x000fe20007a1e00e */
[----:B------:R-:W-:Y:S01]  /*2950*/  IMAD.IADD R14, R22, 0x1, R91 ;  /* 0x00000001160e7824 */ /* 0x000fe200078e025b */
[C---:B------:R-:W-:Y:S01]  /*2960*/  SHF.L.U64.HI R93, R12.reuse, 0x7, R13 ;  /* 0x000000070c5d7819 */ /* 0x040fe2000001020d */
[----:B------:R-:W-:Y:S02]  /*2970*/  IMAD.SHL.U32 R91, R12, 0x80, RZ ;  /* 0x000000800c5b7824 */ /* 0x000fe400078e00ff */
[----:B------:R-:W-:Y:S01]  /*2980*/  FMUL R12, R23, R2 ;  /* 0x00000002170c7220 */ /* 0x000fe20000400000 */
[----:B------:R-:W-:Y:S01]  /*2990*/  @P1 IMAD.MOV.U32 R13, RZ, RZ, R89 ;  /* 0x000000ffff0d1224 */ /* 0x000fe200078e0059 */
[----:B------:R-:W-:Y:S01]  /*29a0*/  IADD3.X R16, R153, R14, R15, P0, P2 ;  /* 0x0000000e99107210 */ /* 0x000fe200007e440f */
[----:B------:R-:W-:Y:S01]  /*29b0*/  BSSY B0, `(.L_x_34) ;  /* 0x000000e000007945 */ /* 0x000fe20003800000 */
[----:B------:R-:W-:Y:S01]  /*29c0*/  FFMA R12, R95, R0, R12 ;  /* 0x000000005f0c7223 */ /* 0x000fe2000000000c */
[----:B------:R-:W-:-:S02]  /*29d0*/  IADD3 R22, P0, P2, R5, R6, R91 ;  /* 0x0000000605167210 */ /* 0x000fc40007a1e05b */
[----:B------:R-:W-:Y:S02]  /*29e0*/  ISETP.GT.AND P3, PT, R3, 0x10, PT ;  /* 0x000000100300780c */ /* 0x000fe40003f64270 */
[----:B------:R-:W-:Y:S02]  /*29f0*/  F2FP.BF16.F32.PACK_AB R12, RZ, R12 ;  /* 0x0000000cff0c723e */ /* 0x000fe400000010ff */
[----:B------:R-:W-:Y:S02]  /*2a00*/  IADD3.X R23, R17, R7, R93, P0, P2 ;  /* 0x0000000711177210 */ /* 0x000fe400007e445d */
[----:B------:R-:W-:Y:S01]  /*2a10*/  PRMT R14, R12, 0x7610, R14 ;  /* 0x000076100c0e7816 */ /* 0x000fe2000000000e */
[----:B------:R-:W-:Y:S01]  /*2a20*/  @P1 IMAD.MOV.U32 R12, RZ, RZ, R88 ;  /* 0x000000ffff0c1224 */ /* 0x000fe200078e0058 */
[----:B------:R-:W-:Y:S02]  /*2a30*/  ISETP.GT.AND P0, PT, R4, RZ, P3 ;  /* 0x000000ff0400720c */ /* 0x000fe40001f04270 */
[----:B------:R-:W-:-:S02]  /*2a40*/  LOP3.LUT R154, R154, 0xffffffef, RZ, 0xc0, !PT ;  /* 0xffffffef9a9a7812 */ /* 0x000fc400078ec0ff */
[----:B------:R0:W-:Y:S02]  /*2a50*/  @P1 STG.E.U16 desc[UR12][R12.64+0x12], R14 ;  /* 0x0000120e0c001986 */ /* 0x0001e4000c10150c */
[----:B------:R-:W-:-:S07]  /*2a60*/  @P3 LOP3.LUT R154, R154, 0x10, RZ, 0xfc, !PT ;  /* 0x000000109a9a3812 */ /* 0x000fce00078efcff */
[----:B------:R-:W-:Y:S05]  /*2a70*/  @!P0 BRA `(.L_x_35) ;  /* 0x0000000000048947 */ /* 0x000fea0003800000 */
[----:B------:R0:W5:Y:S02]  /*2a80*/  LDG.E.LTC128B.U16 R164, desc[UR12][R8.64+0x20] ;  /* 0x0000200c08a47981 */ /* 0x000164000c1e1520 */
.L_x_35:
[----:B------:R-:W-:Y:S05]  /*2a90*/  BSYNC B0 ;  /* 0x0000000000007941 */ /* 0x000fea0003800000 */
.L_x_34:
[----:B0----5:R-:W-:Y:S01]  /*2aa0*/  IMAD.U32 R13, R164, 0x10000, RZ ;  /* 0x00010000a40d7824 */ /* 0x021fe200078e00ff */
[----:B------:R-:W-:Y:S01]  /*2ab0*/  ISETP.GT.AND P1, PT, R3, 0x11, PT ;  /* 0x000000110300780c */ /* 0x000fe20003f24270 */
[----:B------:R-:W-:Y:S01]  /*2ac0*/  BSSY B0, `(.L_x_36) ;  /* 0x000000a000007945 */ /* 0x000fe20003800000 */
[----:B------:R-:W-:Y:S01]  /*2ad0*/  LOP3.LUT R154, R154, 0xffffffbf, RZ, 0xc0, !PT ;  /* 0xffffffbf9a9a7812 */ /* 0x000fe200078ec0ff */
[----:B------:R-:W-:-:S04]  /*2ae0*/  FMUL R13, R13, R2 ;  /* 0x000000020d0d7220 */ /* 0x000fc80000400000 */
[----:B------:R-:W-:-:S05]  /*2af0*/  FFMA R13, R96, R0, R13 ;  /* 0x00000000600d7223 */ /* 0x000fca000000000d */
[----:B------:R-:W-:Y:S02]  /*2b00*/  F2FP.BF16.F32.PACK_AB R13, RZ, R13 ;  /* 0x0000000dff0d723e */ /* 0x000fe400000010ff */
[----:B------:R-:W-:-:S03]  /*2b10*/  @P1 LOP3.LUT R154, R154, 0x40, RZ, 0xfc, !PT ;  /* 0x000000409a9a1812 */ /* 0x000fc600078efcff */
[----:B------:R0:W-:Y:S01]  /*2b20*/  @P0 STG.E.U16 desc[UR12][R6.64+0x20], R13 ;  /* 0x0000200d06000986 */ /* 0x0001e2000c10150c */
[----:B------:R-:W-:-:S13]  /*2b30*/  ISETP.GT.AND P0, PT, R4, RZ, P1 ;  /* 0x000000ff0400720c */ /* 0x000fda0000f04270 */
[----:B0-----:R-:W-:Y:S05]  /*2b40*/  @!P0 BRA `(.L_x_37) ;  /* 0x0000000000048947 */ /* 0x001fea0003800000 */
[----:B------:R0:W5:Y:S02]  /*2b50*/  LDG.E.LTC128B.U16 R164, desc[UR12][R8.64+0x22] ;  /* 0x0000220c08a47981 */ /* 0x000164000c1e1520 */
.L_x_37:
[----:B------:R-:W-:Y:S05]  /*2b60*/  BSYNC B0 ;  /* 0x0000000000007941 */ /* 0x000fea0003800000 */
.L_x_36:
[----:B-----5:R-:W-:Y:S01]  /*2b70*/  IMAD.U32 R13, R164, 0x10000, RZ ;  /* 0x00010000a40d7824 */ /* 0x020fe200078e00ff */
[----:B------:R-:W-:Y:S03]  /*2b80*/  BSSY B0, `(.L_x_38) ;  /* 0x0000008000007945 */ /* 0x000fe60003800000 */
[----:B------:R-:W-:-:S04]  /*2b90*/  FMUL R12, R13, R2 ;  /* 0x000000020d0c7220 */ /* 0x000fc80000400000 */
[----:B------:R-:W-:-:S05]  /*2ba0*/  FFMA R12, R97, R0, R12 ;  /* 0x00000000610c7223 */ /* 0x000fca000000000c */
[----:B------:R-:W-:-:S05]  /*2bb0*/  F2FP.BF16.F32.PACK_AB R12, RZ, R12 ;  /* 0x0000000cff0c723e */ /* 0x000fca00000010ff */
[----:B------:R0:W-:Y:S01]  /*2bc0*/  @P0 STG.E.U16 desc[UR12][R6.64+0x22], R12 ;  /* 0x0000220c06000986 */ /* 0x0001e2000c10150c */
[----:B------:R-:W-:-:S13]  /*2bd0*/  ISETP.GT.AND P0, PT, R4, 0x8, P3 ;  /* 0x000000080400780c */ /* 0x000fda0001f04270 */
[----:B0-----:R-:W-:Y:S05]  /*2be0*/  @!P0 BRA `(.L_x_39) ;  /* 0x0000000000048947 */ /* 0x001fea0003800000 */
[----:B------:R0:W5:Y:S02]  /*2bf0*/  LDG.E.LTC128B.U16 R164, desc[UR12][R10.64+0x20] ;  /* 0x0000200c0aa47981 */ /* 0x000164000c1e1520 */
.L_x_39:
[----:B------:R-:W-:Y:S05]  /*2c00*/  BSYNC B0 ;  /* 0x0000000000007941 */ /* 0x000fea0003800000 */
.L_x_38:
[----:B-----5:R-:W-:Y:S01]  /*2c10*/  IMAD.U32 R13, R164, 0x10000, RZ ;  /* 0x00010000a40d7824 */ /* 0x020fe200078e00ff */
[----:B------:R-:W-:Y:S01]  /*2c20*/  BSSY B0, `(.L_x_40) ;  /* 0x000000b000007945 */ /* 0x000fe20003800000 */
[----:B------:R-:W-:Y:S02]  /*2c30*/  @P0 IMAD.MOV.U32 R12, RZ, RZ, R88 ;  /* 0x000000ffff0c0224 */ /* 0x000fe400078e0058 */
[----:B------:R-:W-:-:S04]  /*2c40*/  FMUL R13, R13, R2 ;  /* 0x000000020d0d7220 */ /* 0x000fc80000400000 */
[----:B------:R-:W-:-:S05]  /*2c50*/  FFMA R13, R98, R0, R13 ;  /* 0x00000000620d7223 */ /* 0x000fca000000000d */
[----:B------:R-:W-:-:S04]  /*2c60*/  F2FP.BF16.F32.PACK_AB R13, RZ, R13 ;  /* 0x0000000dff0d723e */ /* 0x000fc800000010ff */
[----:B------:R-:W-:Y:S01]  /*2c70*/  PRMT R14, R13, 0x7610, R14 ;  /* 0x000076100d0e7816 */ /* 0x000fe2000000000e */
[----:B------:R-:W-:-:S05]  /*2c80*/  @P0 IMAD.MOV.U32 R13, RZ, RZ, R89 ;  /* 0x000000ffff0d0224 */ /* 0x000fca00078e0059 */
[----:B------:R0:W-:Y:S01]  /*2c90*/  @P0 STG.E.U16 desc[UR12][R12.64+0x20], R14 ;  /* 0x0000200e0c000986 */ /* 0x0001e2000c10150c */
[----:B------:R-:W-:-:S13]  /*2ca0*/  ISETP.GT.AND P0, PT, R4, 0x8, P1 ;  /* 0x000000080400780c */ /* 0x000fda0000f04270 */
[----:B0-----:R-:W-:Y:S05]  /*2cb0*/  @!P0 BRA `(.L_x_41) ;  /* 0x0000000000048947 */ /* 0x001fea0003800000 */
[----:B------:R0:W5:Y:S02]  /*2cc0*/  LDG.E.LTC128B.U16 R164, desc[UR12][R10.64+0x22] ;  /* 0x0000220c0aa47981 */ /* 0x000164000c1e1520 */
.L_x_41:
[----:B------:R-:W-:Y:S05]  /*2cd0*/  BSYNC B0 ;  /* 0x0000000000007941 */ /* 0x000fea0003800000 */
.L_x_40:
[----:B-----5:R-:W-:Y:S01]  /*2ce0*/  IMAD.U32 R13, R164, 0x10000, RZ ;  /* 0x00010000a40d7824 */ /* 0x020fe200078e00ff */
[----:B------:R-:W-:Y:S01]  /*2cf0*/  ISETP.GT.AND P2, PT, R3, 0x18, PT ;  /* 0x000000180300780c */ /* 0x000fe20003f44270 */
[----:B------:R-:W-:Y:S01]  /*2d00*/  BSSY B0, `(.L_x_42) ;  /* 0x0000017000007945 */ /* 0x000fe20003800000 */
[----:B------:R-:W-:Y:S01]  /*2d10*/  LOP3.LUT R154, R154, 0xfbffffff, RZ, 0xc0, !PT ;  /* 0xfbffffff9a9a7812 */ /* 0x000fe200078ec0ff */
[----:B------:R-:W-:-:S04]  /*2d20*/  FMUL R12, R13, R2 ;  /* 0x000000020d0c7220 */ /* 0x000fc80000400000 */
[----:B------:R-:W-:-:S05]  /*2d30*/  FFMA R12, R99, R0, R12 ;  /* 0x00000000630c7223 */ /* 0x000fca000000000c */
[----:B------:R-:W-:Y:S02]  /*2d40*/  F2FP.BF16.F32.PACK_AB R12, RZ, R12 ;  /* 0x0000000cff0c723e */ /* 0x000fe400000010ff */
[----:B------:R-:W-:Y:S02]  /*2d50*/  @P2 LOP3.LUT R154, R154, 0x4000000, RZ, 0xfc, !PT ;  /* 0x040000009a9a2812 */ /* 0x000fe400078efcff */
[----:B------:R-:W-:Y:S01]  /*2d60*/  PRMT R15, R12, 0x7610, R15 ;  /* 0x000076100c0f7816 */ /* 0x000fe2000000000f */
[----:B------:R-:W-:-:S04]  /*2d70*/  IMAD.WIDE.U32 R12, R165, UR10, R20 ;  /* 0x0000000aa50c7c25 */ /* 0x000fc8000f8e0014 */
[----:B------:R1:W-:Y:S01]  /*2d80*/  @P0 STG.E.U16 desc[UR12][R88.64+0x22], R15 ;  /* 0x0000220f58000986 */ /* 0x0003e2000c10150c */
[----:B------:R-:W-:Y:S01]  /*2d90*/  IMAD.IADD R13, R13, 0x1, R167 ;  /* 0x000000010d0d7824 */ /* 0x000fe200078e02a7 */
[----:B------:R-:W-:-:S04]  /*2da0*/  LEA R94, P0, R12, UR14, 0x1 ;  /* 0x0000000e0c5e7c11 */ /* 0x000fc8000f8008ff */
[----:B------:R-:W-:Y:S02]  /*2db0*/  LEA.HI.X R95, R12, UR15, R13, 0x1, P0 ;  /* 0x0000000f0c5f7c11 */ /* 0x000fe400080f0c0d */
[----:B------:R-:W-:-:S04]  /*2dc0*/  LEA R12, P0, R152, UR14, 0x1 ;  /* 0x0000000e980c7c11 */ /* 0x000fc8000f8008ff */
[----:B------:R-:W-:Y:S02]  /*2dd0*/  LEA.HI.X R13, R152, UR15, R159, 0x1, P0 ;  /* 0x0000000f980d7c11 */ /* 0x000fe400080f0c9f */
[----:B------:R-:W-:-:S05]  /*2de0*/  IADD3 R19, P0, R18, R156, RZ ;  /* 0x0000009c12137210 */ /* 0x000fca0007f1e0ff */
[----:B------:R-:W-:Y:S01]  /*2df0*/  IMAD.X R20, R163, 0x1, R21, P0 ;  /* 0x00000001a3147824 */ /* 0x000fe200000e0615 */
[----:B------:R-:W-:-:S04]  /*2e00*/  LEA R18, P0, R19, UR14, 0x1 ;  /* 0x0000000e13127c11 */ /* 0x000fc8000f8008ff */
[----:B------:R-:W-:Y:S02]  /*2e10*/  LEA.HI.X R19, R19, UR15, R20, 0x1, P0 ;  /* 0x0000000f13137c11 */ /* 0x000fe400080f0c14 */
[----:B------:R-:W-:-:S04]  /*2e20*/  LEA R14, P0, R155, UR14, 0x1 ;  /* 0x0000000e9b0e7c11 */ /* 0x000fc8000f8008ff */
[----:B-1----:R-:W-:Y:S02]  /*2e30*/  LEA.HI.X R15, R155, UR15, R16, 0x1, P0 ;  /* 0x0000000f9b0f7c11 */ /* 0x002fe400080f0c10 */
[----:B------:R-:W-:-:S13]  /*2e40*/  ISETP.GT.AND P0, PT, R4, RZ, P2 ;  /* 0x000000ff0400720c */ /* 0x000fda0001704270 */
[----:B------:R-:W-:Y:S05]  /*2e50*/  @!P0 BRA `(.L_x_43) ;  /* 0x0000000000048947 */ /* 0x000fea0003800000 */
[----:B------:R1:W5:Y:S02]  /*2e60*/  LDG.E.LTC128B.U16 R164, desc[UR12][R8.64+0x30] ;  /* 0x0000300c08a47981 */ /* 0x000364000c1e1520 */
.L_x_43:
[----:B------:R-:W-:Y:S05]  /*2e70*/  BSYNC B0 ;  /* 0x0000000000007941 */ /* 0x000fea0003800000 */
.L_x_42:
[----:B-----5:R-:W-:Y:S01]  /*2e80*/  IMAD.U32 R21, R164, 0x10000, RZ ;  /* 0x00010000a4157824 */ /* 0x020fe200078e00ff */
        /* <DEDUP_REMOVED lines=11> */
.L_x_45:
[----:B------:R-:W-:Y:S05]  /*2f40*/  BSYNC B0 ;  /* 0x0000000000007941 */ /* 0x000fea0003800000 */
.L_x_44:
        /* <DEDUP_REMOVED lines=9> */
.L_x_47:
[----:B------:R-:W-:Y:S05]  /*2fe0*/  BSYNC B0 ;  /* 0x0000000000007941 */ /* 0x000fea0003800000 */
.L_x_46:
        /* <DEDUP_REMOVED lines=12> */
.L_x_49:
[----:B------:R-:W-:Y:S05]  /*30b0*/  BSYNC B0 ;  /* 0x0000000000007941 */ /* 0x000fea0003800000 */
.L_x_48:
[----:B-----5:R-:W-:Y:S01]  /*30c0*/  IMAD.U32 R21, R164, 0x10000, RZ ;  /* 0x00010000a4157824 */ /* 0x020fe200078e00ff */
[----:B------:R-:W-:Y:S01]  /*30d0*/  ISETP.GT.AND P2, PT, R3, 0x20, PT ;  /* 0x000000200300780c */ /* 0x000fe20003f44270 */
[----:B------:R-:W-:Y:S01]  /*30e0*/  @P0 IMAD.MOV.U32 R20, RZ, RZ, R88 ;  /* 0x000000ffff140224 */ /* 0x000fe200078e0058 */
[----:B------:R-:W-:Y:S01]  /*30f0*/  LOP3.LUT R154, R154, 0xfeffffff, RZ, 0xc0, !PT ;  /* 0xfeffffff9a9a7812 */ /* 0x000fe200078ec0ff */
[----:B------:R-:W-:Y:S01]  /*3100*/  FMUL R16, R21, R2 ;  /* 0x0000000215107220 */ /* 0x000fe20000400000 */
[----:B------:R-:W-:Y:S01]  /*3110*/  @P0 IMAD.MOV.U32 R21, RZ, RZ, R89 ;  /* 0x000000ffff150224 */ /* 0x000fe200078e0059 */
[----:B------:R-:W-:Y:S02]  /*3120*/  BSSY B0, `(.L_x_50) ;  /* 0x0000008000007945 */ /* 0x000fe40003800000 */
[----:B------:R-:W-:-:S05]  /*3130*/  FFMA R16, R103, R0, R16 ;  /* 0x0000000067107223 */ /* 0x000fca0000000010 */
[----:B------:R-:W-:Y:S02]  /*3140*/  F2FP.BF16.F32.PACK_AB R16, RZ, R16 ;  /* 0x00000010ff10723e */ /* 0x000fe400000010ff */
[----:B------:R-:W-:-:S03]  /*3150*/  @P2 LOP3.LUT R154, R154, 0x1000000, RZ, 0xfc, !PT ;  /* 0x010000009a9a2812 */ /* 0x000fc600078efcff */
[----:B------:R0:W-:Y:S01]  /*3160*/  @P0 STG.E.U16 desc[UR12][R20.64+0x32], R16 ;  /* 0x0000321014000986 */ /* 0x0001e2000c10150c */
[----:B------:R-:W-:-:S13]  /*3170*/  ISETP.GT.AND P0, PT, R4, RZ, P2 ;  /* 0x000000ff0400720c */ /* 0x000fda0001704270 */
[----:B0-----:R-:W-:Y:S05]  /*3180*/  @!P0 BRA `(.L_x_51) ;  /* 0x0000000000048947 */ /* 0x001fea0003800000 */
[----:B------:R0:W5:Y:S02]  /*3190*/  LDG.E.LTC128B.U16 R164, desc[UR12][R8.64+0x40] ;  /* 0x0000400c08a47981 */ /* 0x000164000c1e1520 */
.L_x_51:
[----:B------:R-:W-:Y:S05]  /*31a0*/  BSYNC B0 ;  /* 0x0000000000007941 */ /* 0x000fea0003800000 */
.L_x_50:
        /* <DEDUP_REMOVED lines=12> */
.L_x_53:
[----:B------:R-:W-:Y:S05]  /*3270*/  BSYNC B0 ;  /* 0x0000000000007941 */ /* 0x000fea0003800000 */
.L_x_52:
        /* <DEDUP_REMOVED lines=9> */
.L_x_55:
[----:B------:R-:W-:Y:S05]  /*3310*/  BSYNC B0 ;  /* 0x0000000000007941 */ /* 0x000fea0003800000 */
.L_x_54:
        /* <DEDUP_REMOVED lines=12> */
.L_x_57:
[----:B------:R-:W-:Y:S05]  /*33e0*/  BSYNC B0 ;  /* 0x0000000000007941 */ /* 0x000fea0003800000 */
.L_x_56:
        /* <DEDUP_REMOVED lines=14> */
.L_x_59:
[----:B------:R-:W-:Y:S05]  /*34d0*/  BSYNC B0 ;  /* 0x0000000000007941 */ /* 0x000fea0003800000 */
.L_x_58:
        /* <DEDUP_REMOVED lines=12> */
.L_x_61:
[----:B------:R-:W-:Y:S05]  /*35a0*/  BSYNC B0 ;  /* 0x0000000000007941 */ /* 0x000fea0003800000 */
.L_x_60:
        /* <DEDUP_REMOVED lines=9> */
.L_x_63:
[----:B------:R-:W-:Y:S05]  /*3640*/  BSYNC B0 ;  /* 0x0000000000007941 */ /* 0x000fea0003800000 */
.L_x_62:
        /* <DEDUP_REMOVED lines=12> */
.L_x_65:
[----:B------:R-:W-:Y:S05]  /*3710*/  BSYNC B0 ;  /* 0x0000000000007941 */ /* 0x000fea0003800000 */
.L_x_64:
        /* <DEDUP_REMOVED lines=14> */
.L_x_67:
[----:B------:R-:W-:Y:S05]  /*3800*/  BSYNC B0 ;  /* 0x0000000000007941 */ /* 0x000fea0003800000 */
.L_x_66:
        /* <DEDUP_REMOVED lines=12> */
.L_x_69:
[----:B------:R-:W-:Y:S05]  /*38d0*/  BSYNC B0 ;  /* 0x0000000000007941 */ /* 0x000fea0003800000 */
.L_x_68:
        /* <DEDUP_REMOVED lines=9> */
.L_x_71:
[----:B------:R-:W-:Y:S05]  /*3970*/  BSYNC B0 ;  /* 0x0000000000007941 */ /* 0x000fea0003800000 */
.L_x_70:
        /* <DEDUP_REMOVED lines=12> */
.L_x_73:
[----:B------:R-:W-:Y:S05]  /*3a40*/  BSYNC B0 ;  /* 0x0000000000007941 */ /* 0x000fea0003800000 */
.L_x_72:
        /* <DEDUP_REMOVED lines=14> */
.L_x_75:
[----:B------:R-:W-:Y:S05]  /*3b30*/  BSYNC B0 ;  /* 0x0000000000007941 */ /* 0x000fea0003800000 */
.L_x_74:
        /* <DEDUP_REMOVED lines=12> */
.L_x_77:
[----:B------:R-:W-:Y:S05]  /*3c00*/  BSYNC B0 ;  /* 0x0000000000007941 */ /* 0x000fea0003800000 */
.L_x_76:
        /* <DEDUP_REMOVED lines=9> */
.L_x_79:
[----:B------:R-:W-:Y:S05]  /*3ca0*/  BSYNC B0 ;  /* 0x0000000000007941 */ /* 0x000fea0003800000 */
.L_x_78:
        /* <DEDUP_REMOVED lines=12> */
.L_x_81:
[----:B------:R-:W-:Y:S05]  /*3d70*/  BSYNC B0 ;  /* 0x0000000000007941 */ /* 0x000fea0003800000 */
.L_x_80:
        /* <DEDUP_REMOVED lines=14> */
.L_x_83:
[----:B------:R-:W-:Y:S05]  /*3e60*/  BSYNC B0 ;  /* 0x0000000000007941 */ /* 0x000fea0003800000 */
.L_x_82:
        /* <DEDUP_REMOVED lines=12> */
.L_x_85:
[----:B------:R-:W-:Y:S05]  /*3f30*/  BSYNC B0 ;  /* 0x0000000000007941 */ /* 0x000fea0003800000 */
.L_x_84:
        /* <DEDUP_REMOVED lines=9> */
.L_x_87:
[----:B------:R-:W-:Y:S05]  /*3fd0*/  BSYNC B0 ;  /* 0x0000000000007941 */ /* 0x000fea0003800000 */
.L_x_86:
        /* <DEDUP_REMOVED lines=12> */
.L_x_89:
[----:B------:R-:W-:Y:S05]  /*40a0*/  BSYNC B0 ;  /* 0x0000000000007941 */ /* 0x000fea0003800000 */
.L_x_88:
        /* <DEDUP_REMOVED lines=14> */
.L_x_91:
[----:B------:R-:W-:Y:S05]  /*4190*/  BSYNC B0 ;  /* 0x0000000000007941 */ /* 0x000fea0003800000 */
.L_x_90:
        /* <DEDUP_REMOVED lines=12> */
.L_x_93:
[----:B------:R-:W-:Y:S05]  /*4260*/  BSYNC B0 ;  /* 0x0000000000007941 */ /* 0x000fea0003800000 */
.L_x_92:
        /* <DEDUP_REMOVED lines=9> */
.L_x_95:
[----:B------:R-:W-:Y:S05]  /*4300*/  BSYNC B0 ;  /* 0x0000000000007941 */ /* 0x000fea0003800000 */
.L_x_94:
        /* <DEDUP_REMOVED lines=12> */
.L_x_97:
[----:B------:R-:W-:Y:S05]  /*43d0*/  BSYNC B0 ;  /* 0x0000000000007941 */ /* 0x000fea0003800000 */
.L_x_96:
        /* <DEDUP_REMOVED lines=14> */
.L_x_99:
[----:B------:R-:W-:Y:S05]  /*44c0*/  BSYNC B0 ;  /* 0x0000000000007941 */ /* 0x000fea0003800000 */
.L_x_98:
        /* <DEDUP_REMOVED lines=12> */
.L_x_101:
[----:B------:R-:W-:Y:S05]  /*4590*/  BSYNC B0 ;  /* 0x0000000000007941 */ /* 0x000fea0003800000 */
.L_x_100:
        /* <DEDUP_REMOVED lines=9> */
.L_x_103:
[----:B------:R-:W-:Y:S05]  /*4630*/  BSYNC B0 ;  /* 0x0000000000007941 */ /* 0x000fea0003800000 */
.L_x_102:
        /* <DEDUP_REMOVED lines=12> */
.L_x_105:
[----:B------:R-:W-:Y:S05]  /*4700*/  BSYNC B0 ;  /* 0x0000000000007941 */ /* 0x000fea0003800000 */
.L_x_104:
        /* <DEDUP_REMOVED lines=14> */
.L_x_107:
[----:B------:R-:W-:Y:S05]  /*47f0*/  BSYNC B0 ;  /* 0x0000000000007941 */ /* 0x000fea0003800000 */
.L_x_106:
        /* <DEDUP_REMOVED lines=12> */
.L_x_109:
[----:B------:R-:W-:Y:S05]  /*48c0*/  BSYNC B0 ;  /* 0x0000000000007941 */ /* 0x000fea0003800000 */
.L_x_108:
        /* <DEDUP_REMOVED lines=9> */
.L_x_111:
[----:B------:R-:W-:Y:S05]  /*4960*/  BSYNC B0 ;  /* 0x0000000000007941 */ /* 0x000fea0003800000 */
.L_x_110:
        /* <DEDUP_REMOVED lines=12> */
.L_x_113:
[----:B------:R-:W-:Y:S05]  /*4a30*/  BSYNC B0 ;  /* 0x0000000000007941 */ /* 0x000fea0003800000 */
.L_x_112:
        /* <DEDUP_REMOVED lines=14> */
.L_x_115:
[----:B------:R-:W-:Y:S05]  /*4b20*/  BSYNC B0 ;  /* 0x0000000000007941 */ /* 0x000fea0003800000 */
.L_x_114:
        /* <DEDUP_REMOVED lines=12> */
.L_x_117:
[----:B------:R-:W-:Y:S05]  /*4bf0*/  BSYNC B0 ;  /* 0x0000000000007941 */ /* 0x000fea0003800000 */
.L_x_116:
        /* <DEDUP_REMOVED lines=9> */
.L_x_119:
[----:B------:R-:W-:Y:S05]  /*4c90*/  BSYNC B0 ;  /* 0x0000000000007941 */ /* 0x000fea0003800000 */
.L_x_118:
        /* <DEDUP_REMOVED lines=12> */
.L_x_121:
[----:B------:R-:W-:Y:S05]  /*4d60*/  BSYNC B0 ;  /* 0x0000000000007941 */ /* 0x000fea0003800000 */
.L_x_120:
        /* <DEDUP_REMOVED lines=14> */
.L_x_123:
[----:B------:R-:W-:Y:S05]  /*4e50*/  BSYNC B0 ;  /* 0x0000000000007941 */ /* 0x000fea0003800000 */
.L_x_122:
        /* <DEDUP_REMOVED lines=12> */
.L_x_125:
[----:B------:R-:W-:Y:S05]  /*4f20*/  BSYNC B0 ;  /* 0x0000000000007941 */ /* 0x000fea0003800000 */
.L_x_124:
        /* <DEDUP_REMOVED lines=9> */
.L_x_127:
[----:B------:R-:W-:Y:S05]  /*4fc0*/  BSYNC B0 ;  /* 0x0000000000007941 */ /* 0x000fea0003800000 */
.L_x_126:
        /* <DEDUP_REMOVED lines=12> */
.L_x_129:
[----:B------:R-:W-:Y:S05]  /*5090*/  BSYNC B0 ;  /* 0x0000000000007941 */ /* 0x000fea0003800000 */
.L_x_128:
[----:B-----5:R-:W-:Y:S01]  /*50a0*/  IMAD.U32 R21, R164, 0x10000, RZ ;  /* 0x00010000a4157824 */ /* 0x020fe200078e00ff */
[----:B------:R-:W-:Y:S01]  /*50b0*/  ISETP.GT.AND P3, PT, R3, 0x70, PT ;  /* 0x000000700300780c */ /* 0x000fe20003f64270 */
[----:B------:R-:W-:Y:S01]  /*50c0*/  @P0 IMAD.MOV.U32 R20, RZ, RZ, R88 ;  /* 0x000000ffff140224 */ /* 0x000fe200078e0058 */
[----:B------:R-:W-:Y:S01]  /*50d0*/  BSSY B0, `(.L_x_130) ;  /* 0x0000009000007945 */ /* 0x000fe20003800000 */
[----:B------:R-:W-:Y:S01]  /*50e0*/  FMUL R16, R21, R2 ;  /* 0x0000000215107220 */ /* 0x000fe20000400000 */
[----:B------:R-:W-:-:S03]  /*50f0*/  @P0 IMAD.MOV.U32 R21, RZ, RZ, R89 ;  /* 0x000000ffff150224 */ /* 0x000fc600078e0059 */
[----:B------:R-:W-:-:S05]  /*5100*/  FFMA R16, R143, R0, R16 ;  /* 0x000000008f107223 */ /* 0x000fca0000000010 */
[----:B------:R-:W-:-:S05]  /*5110*/  F2FP.BF16.F32.PACK_AB R16, RZ, R16 ;  /* 0x00000010ff10723e */ /* 0x000fca00000010ff */
[----:B------:R0:W-:Y:S01]  /*5120*/  @P0 STG.E.U16 desc[UR12][R20.64+0xd2], R16 ;  /* 0x0000d21014000986 */ /* 0x0001e2000c10150c */
[----:B------:R-:W-:-:S13]  /*5130*/  ISETP.GT.AND P0, PT, R4, RZ, P3 ;  /* 0x000000ff0400720c */ /* 0x000fda0001f04270 */
[----:B0-----:R-:W-:Y:S05]  /*5140*/  @!P0 BRA `(.L_x_131) ;  /* 0x0000000000048947 */ /* 0x001fea0003800000 */
[----:B------:R0:W5:Y:S02]  /*5150*/  LDG.E.LTC128B.U16 R164, desc[UR12][R8.64+0xe0] ;  /* 0x0000e00c08a47981 */ /* 0x000164000c1e1520 */
.L_x_131:
[----:B------:R-:W-:Y:S05]  /*5160*/  BSYNC B0 ;  /* 0x0000000000007941 */ /* 0x000fea0003800000 */
.L_x_130:
[----:B-----5:R-:W-:Y:S01]  /*5170*/  IMAD.U32 R21, R164, 0x10000, RZ ;  /* 0x00010000a4157824 */ /* 0x020fe200078e00ff */
[----:B------:R-:W-:Y:S01]  /*5180*/  ISETP.GT.AND P2, PT, R3, 0x71, PT ;  /* 0x000000710300780c */ /* 0x000fe20003f44270 */
[----:B------:R-:W-:Y:S02]  /*5190*/  BSSY B0, `(.L_x_132) ;  /* 0x0000008000007945 */ /* 0x000fe40003800000 */
[----:B------:R-:W-:-:S04]  /*51a0*/  FMUL R21, R21, R2 ;  /* 0x0000000215157220 */ /* 0x000fc80000400000 */
[----:B------:R-:W-:-:S05]  /*51b0*/  FFMA R21, R144, R0, R21 ;  /* 0x0000000090157223 */ /* 0x000fca0000000015 */
[----:B------:R-:W-:-:S05]  /*51c0*/  F2FP.BF16.F32.PACK_AB R21, RZ, R21 ;  /* 0x00000015ff15723e */ /* 0x000fca00000010ff */
[----:B------:R0:W-:Y:S01]  /*51d0*/  @P0 STG.E.U16 desc[UR12][R6.64+0xe0], R21 ;  /* 0x0000e01506000986 */ /* 0x0001e2000c10150c */
[----:B------:R-:W-:-:S13]  /*51e0*/  ISETP.GT.AND P0, PT, R4, RZ, P2 ;  /* 0x000000ff0400720c */ /* 0x000fda0001704270 */
[----:B0-----:R-:W-:Y:S05]  /*51f0*/  @!P0 BRA `(.L_x_133) ;  /* 0x0000000000048947 */ /* 0x001fea0003800000 */
[----:B------:R0:W5:Y:S02]  /*5200*/  LDG.E.LTC128B.U16 R164, desc[UR12][R8.64+0xe2] ;  /* 0x0000e20c08a47981 */ /* 0x000164000c1e1520 */
.L_x_133:
[----:B------:R-:W-:Y:S05]  /*5210*/  BSYNC B0 ;  /* 0x0000000000007941 */ /* 0x000fea0003800000 */
.L_x_132:
        /* <DEDUP_REMOVED lines=9> */
.L_x_135:
[----:B------:R-:W-:Y:S05]  /*52b0*/  BSYNC B0 ;  /* 0x0000000000007941 */ /* 0x000fea0003800000 */
.L_x_134:
        /* <DEDUP_REMOVED lines=12> */
.L_x_137:
[----:B------:R-:W-:Y:S05]  /*5380*/  BSYNC B0 ;  /* 0x0000000000007941 */ /* 0x000fea0003800000 */
.L_x_136:
        /* <DEDUP_REMOVED lines=12> */
.L_x_139:
[----:B------:R-:W-:Y:S05]  /*5450*/  BSYNC B0 ;  /* 0x0000000000007941 */ /* 0x000fea0003800000 */
.L_x_138:
[----:B-----5:R-:W-:Y:S01]  /*5460*/  IMAD.U32 R21, R164, 0x10000, RZ ;  /* 0x00010000a4157824 */ /* 0x020fe200078e00ff */
[----:B------:R-:W-:Y:S03]  /*5470*/  BSSY B0, `(.L_x_140) ;  /* 0x000000b000007945 */ /* 0x000fe60003800000 */
[----:B------:R-:W-:-:S04]  /*5480*/  FMUL R21, R21, R2 ;  /* 0x0000000215157220 */ /* 0x000fc80000400000 */
[----:B------:R-:W-:-:S05]  /*5490*/  FFMA R21, R148, R0, R21 ;  /* 0x0000000094157223 */ /* 0x000fca0000000015 */
[----:B------:R-:W-:-:S05]  /*54a0*/  F2FP.BF16.F32.PACK_AB R21, RZ, R21 ;  /* 0x00000015ff15723e */ /* 0x000fca00000010ff */
[----:B------:R1:W-:Y:S01]  /*54b0*/  @P0 STG.E.U16 desc[UR12][R6.64+0xf0], R21 ;  /* 0x0000f01506000986 */ /* 0x0003e2000c10150c */
[----:B------:R-:W-:-:S05]  /*54c0*/  IADD3 R20, P0, R91, R6, RZ ;  /* 0x000000065b147210 */ /* 0x000fca0007f1e0ff */
[----:B-1----:R-:W-:Y:S01]  /*54d0*/  IMAD.X R21, R93, 0x1, R7, P0 ;  /* 0x000000015d157824 */ /* 0x002fe200000e0607 */
[----:B------:R-:W-:-:S04]  /*54e0*/  ISETP.GT.AND P0, PT, R3, 0x79, PT ;  /* 0x000000790300780c */ /* 0x000fc80003f04270 */
[----:B------:R-:W-:-:S13]  /*54f0*/  ISETP.GT.AND P4, PT, R4, RZ, P0 ;  /* 0x000000ff0400720c */ /* 0x000fda0000784270 */
[----:B------:R-:W-:Y:S05]  /*5500*/  @!P4 BRA `(.L_x_141) ;  /* 0x000000000004c947 */ /* 0x000fea0003800000 */
[----:B------:R1:W5:Y:S02]  /*5510*/  LDG.E.LTC128B.U16 R164, desc[UR12][R8.64+0xf2] ;  /* 0x0000f20c08a47981 */ /* 0x000364000c1e1520 */
.L_x_141:
[----:B------:R-:W-:Y:S05]  /*5520*/  BSYNC B0 ;  /* 0x0000000000007941 */ /* 0x000fea0003800000 */
.L_x_140:
[----:B-----5:R-:W-:Y:S01]  /*5530*/  IMAD.U32 R3, R164, 0x10000, RZ ;  /* 0x00010000a4037824 */ /* 0x020fe200078e00ff */
[----:B------:R-:W-:Y:S03]  /*5540*/  BSSY B0, `(.L_x_142) ;  /* 0x0000008000007945 */ /* 0x000fe60003800000 */
[----:B01-3--:R-:W-:-:S04]  /*5550*/  FMUL R8, R3, R2 ;  /* 0x0000000203087220 */ /* 0x00bfc80000400000 */
[----:B------:R-:W-:-:S05]  /*5560*/  FFMA R8, R149, R0, R8 ;  /* 0x0000000095087223 */ /* 0x000fca0000000008 */
[----:B------:R-:W-:-:S05]  /*5570*/  F2FP.BF16.F32.PACK_AB R8, RZ, R8 ;  /* 0x00000008ff08723e */ /* 0x000fca00000010ff */
[----:B------:R0:W-:Y:S01]  /*5580*/  @P4 STG.E.U16 desc[UR12][R6.64+0xf2], R8 ;  /* 0x0000f20806004986 */ /* 0x0001e2000c10150c */
[----:B------:R-:W-:-:S13]  /*5590*/  ISETP.GT.AND P4, PT, R4, 0x8, P1 ;  /* 0x000000080400780c */ /* 0x000fda0000f84270 */
[----:B0-----:R-:W-:Y:S05]  /*55a0*/  @!P4 BRA `(.L_x_143) ;  /* 0x000000000004c947 */ /* 0x001fea0003800000 */
[----:B------:R0:W5:Y:S02]  /*55b0*/  LDG.E.LTC128B.U16 R164, desc[UR12][R10.64+0xf0] ;  /* 0x0000f00c0aa47981 */ /* 0x000164000c1e1520 */
.L_x_143:
[----:B------:R-:W-:Y:S05]  /*55c0*/  BSYNC B0 ;  /* 0x0000000000007941 */ /* 0x000fea0003800000 */
.L_x_142:
[----:B-----5:R-:W-:Y:S01]  /*55d0*/  IMAD.U32 R3, R164, 0x10000, RZ ;  /* 0x00010000a4037824 */ /* 0x020fe200078e00ff */
[----:B------:R-:W-:Y:S01]  /*55e0*/  BSSY B0, `(.L_x_144) ;  /* 0x000000a000007945 */ /* 0x000fe20003800000 */
[----:B------:R-:W-:Y:S02]  /*55f0*/  @P4 IMAD.MOV.U32 R6, RZ, RZ, R88 ;  /* 0x000000ffff064224 */ /* 0x000fe400078e0058 */
[----:B------:R-:W-:Y:S01]  /*5600*/  FMUL R3, R3, R2 ;  /* 0x0000000203037220 */ /* 0x000fe20000400000 */
[----:B------:R-:W-:-:S03]  /*5610*/  @P4 IMAD.MOV.U32 R7, RZ, RZ, R89 ;  /* 0x000000ffff074224 */ /* 0x000fc600078e0059 */
[----:B------:R-:W-:-:S05]  /*5620*/  FFMA R3, R150, R0, R3 ;  /* 0x0000000096037223 */ /* 0x000fca0000000003 */
[----:B------:R-:W-:-:S05]  /*5630*/  F2FP.BF16.F32.PACK_AB R3, RZ, R3 ;  /* 0x00000003ff03723e */ /* 0x000fca00000010ff */
[----:B------:R1:W-:Y:S01]  /*5640*/  @P4 STG.E.U16 desc[UR12][R6.64+0xf0], R3 ;  /* 0x0000f00306004986 */ /* 0x0003e2000c10150c */
[----:B------:R-:W-:-:S13]  /*5650*/  ISETP.GT.AND P4, PT, R4, 0x8, P0 ;  /* 0x000000080400780c */ /* 0x000fda0000784270 */
[----:B-1----:R-:W-:Y:S05]  /*5660*/  @!P4 BRA `(.L_x_145) ;  /* 0x000000000004c947 */ /* 0x002fea0003800000 */
[----:B------:R1:W5:Y:S02]  /*5670*/  LDG.E.LTC128B.U16 R164, desc[UR12][R10.64+0xf2] ;  /* 0x0000f20c0aa47981 */ /* 0x000364000c1e1520 */
.L_x_145:
[----:B------:R-:W-:Y:S05]  /*5680*/  BSYNC B0 ;  /* 0x0000000000007941 */ /* 0x000fea0003800000 */
.L_x_144:
[----:B-----5:R-:W-:-:S04]  /*5690*/  IMAD.U32 R3, R164, 0x10000, RZ ;  /* 0x00010000a4037824 */ /* 0x020fc800078e00ff */
[----:B------:R-:W-:-:S04]  /*56a0*/  FMUL R6, R3, R2 ;  /* 0x0000000203067220 */ /* 0x000fc80000400000 */
[----:B------:R-:W-:-:S05]  /*56b0*/  FFMA R6, R151, R0, R6 ;  /* 0x0000000097067223 */ /* 0x000fca0000000006 */
[----:B------:R-:W-:-:S05]  /*56c0*/  F2FP.BF16.F32.PACK_AB R6, RZ, R6 ;  /* 0x00000006ff06723e */ /* 0x000fca00000010ff */
[----:B------:R3:W-:Y:S01]  /*56d0*/  @P4 STG.E.U16 desc[UR12][R88.64+0xf2], R6 ;  /* 0x0000f20658004986 */ /* 0x0007e2000c10150c */
[----:B------:R-:W-:-:S13]  /*56e0*/  ISETP.GT.AND P4, PT, R4, 0x40, P5 ;  /* 0x000000400400780c */ /* 0x000fda0002f84270 */
[----:B------:R-:W2:Y:S01]  /*56f0*/  @P4 LDG.E.LTC128B.U16 R164, desc[UR12][R94.64] ;  /* 0x0000000c5ea44981 */ /* 0x000ea2000c1e1520 */
[----:B------:R-:W-:Y:S01]  /*5700*/  BSSY B0, `(.L_x_146) ;  /* 0x000000a000007945 */ /* 0x000fe20003800000 */
[----:B--2---:R-:W-:-:S04]  /*5710*/  IMAD.U32 R3, R164, 0x10000, RZ ;  /* 0x00010000a4037824 */ /* 0x004fc800078e00ff */
[----:B------:R-:W-:-:S04]  /*5720*/  FMUL R3, R3, R2 ;  /* 0x0000000203037220 */ /* 0x000fc80000400000 */
[----:B------:R-:W-:-:S05]  /*5730*/  FFMA R3, R24, R0, R3 ;  /* 0x0000000018037223 */ /* 0x000fca0000000003 */
[----:B------:R-:W-:-:S05]  /*5740*/  F2FP.BF16.F32.PACK_AB R3, RZ, R3 ;  /* 0x00000003ff03723e */ /* 0x000fca00000010ff */
[----:B------:R3:W-:Y:S01]  /*5750*/  @P4 STG.E.U16 desc[UR12][R20.64], R3 ;  /* 0x0000000314004986 */ /* 0x0007e2000c10150c */
[----:B------:R-:W-:-:S04]  /*5760*/  LOP3.LUT P4, RZ, R154, 0x2, RZ, 0xc0, !PT ;  /* 0x000000029aff7812 */ /* 0x000fc8000788c0ff */
[----:B------:R-:W-:-:S13]  /*5770*/  ISETP.GT.AND P4, PT, R4, 0x40, P4 ;  /* 0x000000400400780c */ /* 0x000fda0002784270 */
[----:B---3--:R-:W-:Y:S05]  /*5780*/  @!P4 BRA `(.L_x_147) ;  /* 0x000000000004c947 */ /* 0x008fea0003800000 */
[----:B------:R2:W5:Y:S02]  /*5790*/  LDG.E.LTC128B.U16 R164, desc[UR12][R12.64+0x2] ;  /* 0x0000020c0ca47981 */ /* 0x000564000c1e1520 */
.L_x_147:
[----:B------:R-:W-:Y:S05]  /*57a0*/  BSYNC B0 ;  /* 0x0000000000007941 */ /* 0x000fea0003800000 */
.L_x_146:
[----:B-----5:R-:W-:Y:S01]  /*57b0*/  IMAD.U32 R3, R164, 0x10000, RZ ;  /* 0x00010000a4037824 */ /* 0x020fe200078e00ff */
[----:B------:R-:W-:Y:S01]  /*57c0*/  ISETP.GT.AND P5, PT, R4, 0x48, P5 ;  /* 0x000000480400780c */ /* 0x000fe20002fa4270 */
[----:B------:R-:W-:Y:S01]  /*57d0*/  @P4 IMAD.MOV.U32 R8, RZ, RZ, R20 ;  /* 0x000000ffff084224 */ /* 0x000fe200078e0014 */
[----:B------:R-:W-:Y:S01]  /*57e0*/  BSSY B0, `(.L_x_148) ;  /* 0x000000b000007945 */ /* 0x000fe20003800000 */
[----:B------:R-:W-:Y:S01]  /*57f0*/  FMUL R6, R3, R2 ;  /* 0x0000000203067220 */ /* 0x000fe20000400000 */
[----:B------:R-:W-:-:S03]  /*5800*/  @P4 IMAD.MOV.U32 R9, RZ, RZ, R21 ;  /* 0x000000ffff094224 */ /* 0x000fc600078e0015 */
[----:B------:R-:W-:-:S05]  /*5810*/  FFMA R6, R25, R0, R6 ;  /* 0x0000000019067223 */ /* 0x000fca0000000006 */
[----:B------:R-:W-:-:S04]  /*5820*/  F2FP.BF16.F32.PACK_AB R6, RZ, R6 ;  /* 0x00000006ff06723e */ /* 0x000fc800000010ff */
[----:B------:R-:W-:-:S05]  /*5830*/  PRMT R3, R6, 0x7610, R3 ;  /* 0x0000761006037816 */ /* 0x000fca0000000003 */
[----:B------:R3:W-:Y:S01]  /*5840*/  @P4 STG.E.U16 desc[UR12][R8.64+0x2], R3 ;  /* 0x0000020308004986 */ /* 0x0007e2000c10150c */
[----:B------:R-:W-:-:S05]  /*5850*/  IADD3 R6, P4, R20, R5, RZ ;  /* 0x0000000514067210 */ /* 0x000fca0007f9e0ff */
[----:B------:R-:W-:Y:S01]  /*5860*/  IMAD.X R7, R21, 0x1, R17, P4 ;  /* 0x0000000115077824 */ /* 0x000fe200020e0611 */
[----:B------:R-:W-:Y:S07]  /*5870*/  @!P5 BRA `(.L_x_149) ;  /* 0x000000000004d947 */ /* 0x000fee0003800000 */
[----:B------:R0:W5:Y:S02]  /*5880*/  LDG.E.LTC128B.U16 R164, desc[UR12][R18.64] ;  /* 0x0000000c12a47981 */ /* 0x000164000c1e1520 */
.L_x_149:
[----:B------:R-:W-:Y:S05]  /*5890*/  BSYNC B0 ;  /* 0x0000000000007941 */ /* 0x000fea0003800000 */
.L_x_148:
[----:B---3-5:R-:W-:Y:S01]  /*58a0*/  IMAD.U32 R3, R164, 0x10000, RZ ;  /* 0x00010000a4037824 */ /* 0x028fe200078e00ff */
[----:B------:R-:W-:Y:S01]  /*58b0*/  IADD3 R8, P4, R5, R20, RZ ;  /* 0x0000001405087210 */ /* 0x000fe20007f9e0ff */
[----:B------:R-:W-:Y:S02]  /*58c0*/  BSSY B0, `(.L_x_150) ;  /* 0x000000a000007945 */ /* 0x000fe40003800000 */
[----:B------:R-:W-:Y:S02]  /*58d0*/  FMUL R3, R3, R2 ;  /* 0x0000000203037220 */ /* 0x000fe40000400000 */
[----:B------:R-:W-:Y:S02]  /*58e0*/  IMAD.X R9, R17, 0x1, R21, P4 ;  /* 0x0000000111097824 */ /* 0x000fe400020e0615 */
[----:B------:R-:W-:-:S05]  /*58f0*/  FFMA R3, R26, R0, R3 ;  /* 0x000000001a037223 */ /* 0x000fca0000000003 */
[----:B------:R-:W-:-:S05]  /*5900*/  F2FP.BF16.F32.PACK_AB R3, RZ, R3 ;  /* 0x00000003ff03723e */ /* 0x000fca00000010ff */
[----:B------:R3:W-:Y:S01]  /*5910*/  @P5 STG.E.U16 desc[UR12][R6.64], R3 ;  /* 0x0000000306005986 */ /* 0x0007e2000c10150c */
[----:B------:R-:W-:-:S04]  /*5920*/  LOP3.LUT P5, RZ, R154, 0x2, RZ, 0xc0, !PT ;  /* 0x000000029aff7812 */ /* 0x000fc800078ac0ff */
[----:B------:R-:W-:-:S13]  /*5930*/  ISETP.GT.AND P4, PT, R4, 0x48, P5 ;  /* 0x000000480400780c */ /* 0x000fda0002f84270 */
[----:B---3--:R-:W-:Y:S05]  /*5940*/  @!P4 BRA `(.L_x_151) ;  /* 0x000000000004c947 */ /* 0x008fea0003800000 */
[----:B------:R3:W5:Y:S02]  /*5950*/  LDG.E.LTC128B.U16 R164, desc[UR12][R14.64+0x2] ;  /* 0x0000020c0ea47981 */ /* 0x000764000c1e1520 */
.L_x_151:
[----:B------:R-:W-:Y:S05]  /*5960*/  BSYNC B0 ;  /* 0x0000000000007941 */ /* 0x000fea0003800000 */
.L_x_150:
[----:B-----5:R-:W-:Y:S01]  /*5970*/  IMAD.U32 R3, R164, 0x10000, RZ ;  /* 0x00010000a4037824 */ /* 0x020fe200078e00ff */
[----:B------:R-:W-:Y:S01]  /*5980*/  LOP3.LUT P5, RZ, R154, 0x4, RZ, 0xc0, !PT ;  /* 0x000000049aff7812 */ /* 0x000fe200078ac0ff */
[----:B------:R-:W-:Y:S02]  /*5990*/  BSSY B0, `(.L_x_152) ;  /* 0x0000008000007945 */ /* 0x000fe40003800000 */
[----:B01--4-:R-:W-:-:S04]  /*59a0*/  FMUL R10, R3, R2 ;  /* 0x00000002030a7220 */ /* 0x013fc80000400000 */
[----:B------:R-:W-:-:S05]  /*59b0*/  FFMA R10, R27, R0, R10 ;  /* 0x000000001b0a7223 */ /* 0x000fca000000000a */
[----:B------:R-:W-:-:S05]  /*59c0*/  F2FP.BF16.F32.PACK_AB R10, RZ, R10 ;  /* 0x0000000aff0a723e */ /* 0x000fca00000010ff */
[----:B------:R0:W-:Y:S01]  /*59d0*/  @P4 STG.E.U16 desc[UR12][R6.64+0x2], R10 ;  /* 0x0000020a06004986 */ /* 0x0001e2000c10150c */
[----:B------:R-:W-:-:S13]  /*59e0*/  ISETP.GT.AND P4, PT, R4, 0x40, P5 ;  /* 0x000000400400780c */ /* 0x000fda0002f84270 */
[----:B0-----:R-:W-:Y:S05]  /*59f0*/  @!P4 BRA `(.L_x_153) ;  /* 0x000000000004c947 */ /* 0x001fea0003800000 */
[----:B------:R0:W5:Y:S02]  /*5a00*/  LDG.E.LTC128B.U16 R164, desc[UR12][R12.64+0x10] ;  /* 0x0000100c0ca47981 */ /* 0x000164000c1e1520 */
.L_x_153:
[----:B------:R-:W-:Y:S05]  /*5a10*/  BSYNC B0 ;  /* 0x0000000000007941 */ /* 0x000fea0003800000 */
.L_x_152:
[----:B-----5:R-:W-:Y:S01]  /*5a20*/  IMAD.U32 R3, R164, 0x10000, RZ ;  /* 0x00010000a4037824 */ /* 0x020fe200078e00ff */
[----:B------:R-:W-:Y:S01]  /*5a30*/  LOP3.LUT P5, RZ, R154, 0x8, RZ, 0xc0, !PT ;  /* 0x000000089aff7812 */ /* 0x000fe200078ac0ff */
[----:B------:R-:W-:Y:S01]  /*5a40*/  IMAD.MOV.U32 R6, RZ, RZ, R20 ;  /* 0x000000ffff067224 */ /* 0x000fe200078e0014 */
[----:B------:R-:W-:Y:S01]  /*5a50*/  BSSY B0, `(.L_x_154) ;  /* 0x0000009000007945 */ /* 0x000fe20003800000 */
[----:B------:R-:W-:Y:S01]  /*5a60*/  FMUL R3, R3, R2 ;  /* 0x0000000203037220 */ /* 0x000fe20000400000 */
[----:B------:R-:W-:-:S03]  /*5a70*/  IMAD.MOV.U32 R7, RZ, RZ, R21 ;  /* 0x000000ffff077224 */ /* 0x000fc600078e0015 */
[----:B------:R-:W-:-:S05]  /*5a80*/  FFMA R3, R28, R0, R3 ;  /* 0x000000001c037223 */ /* 0x000fca0000000003 */
[----:B------:R-:W-:-:S05]  /*5a90*/  F2FP.BF16.F32.PACK_AB R3, RZ, R3 ;  /* 0x00000003ff03723e */ /* 0x000fca00000010ff */
[----:B------:R1:W-:Y:S01]  /*5aa0*/  @P4 STG.E.U16 desc[UR12][R6.64+0x10], R3 ;  /* 0x0000100306004986 */ /* 0x0003e2000c10150c */
[----:B------:R-:W-:-:S13]  /*5ab0*/  ISETP.GT.AND P4, PT, R4, 0x40, P5 ;  /* 0x000000400400780c */ /* 0x000fda0002f84270 */
[----:B-1----:R-:W-:Y:S05]  /*5ac0*/  @!P4 BRA `(.L_x_155) ;  /* 0x000000000004c947 */ /* 0x002fea0003800000 */
[----:B------:R1:W5:Y:S02]  /*5ad0*/  LDG.E.LTC128B.U16 R164, desc[UR12][R12.64+0x12] ;  /* 0x0000120c0ca47981 */ /* 0x000364000c1e1520 */
.L_x_155:
[----:B------:R-:W-:Y:S05]  /*5ae0*/  BSYNC B0 ;  /* 0x0000000000007941 */ /* 0x000fea0003800000 */
.L_x_154:
[----:B-----5:R-:W-:Y:S01]  /*5af0*/  IMAD.U32 R3, R164, 0x10000, RZ ;  /* 0x00010000a4037824 */ /* 0x020fe200078e00ff */
[----:B------:R-:W-:Y:S03]  /*5b00*/  BSSY B0, `(.L_x_156) ;  /* 0x0000009000007945 */ /* 0x000fe60003800000 */
[----:B------:R-:W-:-:S04]  /*5b10*/  FMUL R10, R3, R2 ;  /* 0x00000002030a7220 */ /* 0x000fc80000400000 */
[----:B------:R-:W-:-:S05]  /*5b20*/  FFMA R10, R29, R0, R10 ;  /* 0x000000001d0a7223 */ /* 0x000fca000000000a */
[----:B------:R-:W-:-:S05]  /*5b30*/  F2FP.BF16.F32.PACK_AB R10, RZ, R10 ;  /* 0x0000000aff0a723e */ /* 0x000fca00000010ff */
[----:B------:R4:W-:Y:S01]  /*5b40*/  @P4 STG.E.U16 desc[UR12][R6.64+0x12], R10 ;  /* 0x0000120a06004986 */ /* 0x0009e2000c10150c */
[----:B------:R-:W-:-:S04]  /*5b50*/  LOP3.LUT P4, RZ, R154, 0x4, RZ, 0xc0, !PT ;  /* 0x000000049aff7812 */ /* 0x000fc8000788c0ff */
[----:B------:R-:W-:-:S13]  /*5b60*/  ISETP.GT.AND P4, PT, R4, 0x48, P4 ;  /* 0x000000480400780c */ /* 0x000fda0002784270 */
[----:B----4-:R-:W-:Y:S05]  /*5b70*/  @!P4 BRA `(.L_x_157) ;  /* 0x000000000004c947 */ /* 0x010fea0003800000 */
[----:B------:R4:W5:Y:S02]  /*5b80*/  LDG.E.LTC128B.U16 R164, desc[UR12][R14.64+0x10] ;  /* 0x0000100c0ea47981 */ /* 0x000964000c1e1520 */
.L_x_157:
[----:B------:R-:W-:Y:S05]  /*5b90*/  BSYNC B0 ;  /* 0x0000000000007941 */ /* 0x000fea0003800000 */
.L_x_156:
        /* <DEDUP_REMOVED lines=9> */
.L_x_159:
[----:B------:R-:W-:Y:S05]  /*5c30*/  BSYNC B0 ;  /* 0x0000000000007941 */ /* 0x000fea0003800000 */
.L_x_158:
[----:B-----5:R-:W-:Y:S01]  /*5c40*/  IMAD.U32 R3, R164, 0x10000, RZ ;  /* 0x00010000a4037824 */ /* 0x020fe200078e00ff */
[----:B------:R-:W-:Y:S01]  /*5c50*/  LOP3.LUT P5, RZ, R154, 0x10, RZ, 0xc0, !PT ;  /* 0x000000109aff7812 */ /* 0x000fe200078ac0ff */
[----:B------:R-:W-:Y:S02]  /*5c60*/  BSSY B0, `(.L_x_160) ;  /* 0x0000008000007945 */ /* 0x000fe40003800000 */
[----:B------:R-:W-:-:S04]  /*5c70*/  FMUL R8, R3, R2 ;  /* 0x0000000203087220 */ /* 0x000fc80000400000 */
[----:B------:R-:W-:-:S05]  /*5c80*/  FFMA R8, R31, R0, R8 ;  /* 0x000000001f087223 */ /* 0x000fca0000000008 */
[----:B------:R-:W-:-:S05]  /*5c90*/  F2FP.BF16.F32.PACK_AB R8, RZ, R8 ;  /* 0x00000008ff08723e */ /* 0x000fca00000010ff */
[----:B------:R0:W-:Y:S01]  /*5ca0*/  @P4 STG.E.U16 desc[UR12][R22.64+0x12], R8 ;  /* 0x0000120816004986 */ /* 0x0001e2000c10150c */
[----:B------:R-:W-:-:S13]  /*5cb0*/  ISETP.GT.AND P4, PT, R4, 0x40, P5 ;  /* 0x000000400400780c */ /* 0x000fda0002f84270 */
[----:B0-----:R-:W-:Y:S05]  /*5cc0*/  @!P4 BRA `(.L_x_161) ;  /* 0x000000000004c947 */ /* 0x001fea0003800000 */
[----:B------:R0:W5:Y:S02]  /*5cd0*/  LDG.E.LTC128B.U16 R164, desc[UR12][R12.64+0x20] ;  /* 0x0000200c0ca47981 */ /* 0x000164000c1e1520 */
.L_x_161:
[----:B------:R-:W-:Y:S05]  /*5ce0*/  BSYNC B0 ;  /* 0x0000000000007941 */ /* 0x000fea0003800000 */
.L_x_160:
        /* <DEDUP_REMOVED lines=10> */
.L_x_163:
[----:B------:R-:W-:Y:S05]  /*5d90*/  BSYNC B0 ;  /* 0x0000000000007941 */ /* 0x000fea0003800000 */
.L_x_162:
        /* <DEDUP_REMOVED lines=8> */
[----:B0-----:R-:W-:Y:S05]  /*5e20*/  @!P4 BRA `(.L_x_165) ;  /* 0x000000000004c947 */ /* 0x001fea0003800000 */
[----:B------:R0:W5:Y:S02]  /*5e30*/  LDG.E.LTC128B.U16 R164, desc[UR12][R14.64+0x20] ;  /* 0x0000200c0ea47981 */ /* 0x000164000c1e1520 */
.L_x_165:
[----:B------:R-:W-:Y:S05]  /*5e40*/  BSYNC B0 ;  /* 0x0000000000007941 */ /* 0x000fea0003800000 */
.L_x_164:
        /* <DEDUP_REMOVED lines=9> */
[----:B0-----:R-:W-:Y:S05]  /*5ee0*/  @!P4 BRA `(.L_x_167) ;  /* 0x000000000004c947 */ /* 0x001fea0003800000 */
[----:B------:R0:W5:Y:S02]  /*5ef0*/  LDG.E.LTC128B.U16 R164, desc[UR12][R14.64+0x22] ;  /* 0x0000220c0ea47981 */ /* 0x000164000c1e1520 */
.L_x_167:
[----:B------:R-:W-:Y:S05]  /*5f00*/  BSYNC B0 ;  /* 0x0000000000007941 */ /* 0x000fea0003800000 */
.L_x_166:
[----:B-----5:R-:W-:Y:S01]  /*5f10*/  IMAD.U32 R3, R164, 0x10000, RZ ;  /* 0x00010000a4037824 */ /* 0x020fe200078e00ff */
[----:B------:R-:W-:Y:S01]  /*5f20*/  LOP3.LUT P5, RZ, R154, 0x4000000, RZ, 0xc0, !PT ;  /* 0x040000009aff7812 */ /* 0x000fe200078ac0ff */
[----:B------:R-:W-:Y:S01]  /*5f30*/  @P4 IMAD.MOV.U32 R9, RZ, RZ, R23 ;  /* 0x000000ffff094224 */ /* 0x000fe200078e0017 */
[----:B------:R-:W-:Y:S01]  /*5f40*/  BSSY B0, `(.L_x_168) ;  /* 0x000000a000007945 */ /* 0x000fe20003800000 */
        /* <DEDUP_REMOVED lines=9> */
.L_x_169:
[----:B------:R-:W-:Y:S05]  /*5fe0*/  BSYNC B0 ;  /* 0x0000000000007941 */ /* 0x000fea0003800000 */
.L_x_168:
        /* <DEDUP_REMOVED lines=10> */
.L_x_171:
[----:B------:R-:W-:Y:S05]  /*6090*/  BSYNC B0 ;  /* 0x0000000000007941 */ /* 0x000fea0003800000 */
.L_x_170:
        /* <DEDUP_REMOVED lines=10> */
.L_x_173:
[----:B------:R-:W-:Y:S05]  /*6140*/  BSYNC B0 ;  /* 0x0000000000007941 */ /* 0x000fea0003800000 */
.L_x_172:
        /* <DEDUP_REMOVED lines=11> */
.L_x_175:
[----:B------:R-:W-:Y:S05]  /*6200*/  BSYNC B0 ;  /* 0x0000000000007941 */ /* 0x000fea0003800000 */
.L_x_174:
        /* <DEDUP_REMOVED lines=13> */
.L_x_177:
[----:B------:R-:W-:Y:S05]  /*62e0*/  BSYNC B0 ;  /* 0x0000000000007941 */ /* 0x000fea0003800000 */
.L_x_176:
        /* <DEDUP_REMOVED lines=10> */
.L_x_179:
[----:B------:R-:W-:Y:S05]  /*6390*/  BSYNC B0 ;  /* 0x0000000000007941 */ /* 0x000fea0003800000 */
.L_x_178:
        /* <DEDUP_REMOVED lines=10> */
.L_x_181:
[----:B------:R-:W-:Y:S05]  /*6440*/  BSYNC B0 ;  /* 0x0000000000007941 */ /* 0x000fea0003800000 */
.L_x_180:
        /* <DEDUP_REMOVED lines=11> */
.L_x_183:
[----:B------:R-:W-:Y:S05]  /*6500*/  BSYNC B0 ;  /* 0x0000000000007941 */ /* 0x000fea0003800000 */
.L_x_182:
        /* <DEDUP_REMOVED lines=13> */
.L_x_185:
[----:B------:R-:W-:Y:S05]  /*65e0*/  BSYNC B0 ;  /* 0x0000000000007941 */ /* 0x000fea0003800000 */
.L_x_184:
        /* <DEDUP_REMOVED lines=10> */
.L_x_187:
[----:B------:R-:W-:Y:S05]  /*6690*/  BSYNC B0 ;  /* 0x0000000000007941 */ /* 0x000fea0003800000 */
.L_x_186:
        /* <DEDUP_REMOVED lines=10> */
.L_x_189:
[----:B------:R-:W-:Y:S05]  /*6740*/  BSYNC B0 ;  /* 0x0000000000007941 */ /* 0x000fea0003800000 */
.L_x_188:
        /* <DEDUP_REMOVED lines=11> */
.L_x_191:
[----:B------:R-:W-:Y:S05]  /*6800*/  BSYNC B0 ;  /* 0x0000000000007941 */ /* 0x000fea0003800000 */
.L_x_190:
        /* <DEDUP_REMOVED lines=13> */
.L_x_193:
[----:B------:R-:W-:Y:S05]  /*68e0*/  BSYNC B0 ;  /* 0x0000000000007941 */ /* 0x000fea0003800000 */
.L_x_192:
        /* <DEDUP_REMOVED lines=10> */
.L_x_195:
[----:B------:R-:W-:Y:S05]  /*6990*/  BSYNC B0 ;  /* 0x0000000000007941 */ /* 0x000fea0003800000 */
.L_x_194:
        /* <DEDUP_REMOVED lines=10> */
.L_x_197:
[----:B------:R-:W-:Y:S05]  /*6a40*/  BSYNC B0 ;  /* 0x0000000000007941 */ /* 0x000fea0003800000 */
.L_x_196:
        /* <DEDUP_REMOVED lines=11> */
.L_x_199:
[----:B------:R-:W-:Y:S05]  /*6b00*/  BSYNC B0 ;  /* 0x0000000000007941 */ /* 0x000fea0003800000 */
.L_x_198:
        /* <DEDUP_REMOVED lines=13> */
.L_x_201:
[----:B------:R-:W-:Y:S05]  /*6be0*/  BSYNC B0 ;  /* 0x0000000000007941 */ /* 0x000fea0003800000 */
.L_x_200:
        /* <DEDUP_REMOVED lines=10> */
.L_x_203:
[----:B------:R-:W-:Y:S05]  /*6c90*/  BSYNC B0 ;  /* 0x0000000000007941 */ /* 0x000fea0003800000 */
.L_x_202:
        /* <DEDUP_REMOVED lines=10> */
.L_x_205:
[----:B------:R-:W-:Y:S05]  /*6d40*/  BSYNC B0 ;  /* 0x0000000000007941 */ /* 0x000fea0003800000 */
.L_x_204:
        /* <DEDUP_REMOVED lines=11> */
.L_x_207:
[----:B------:R-:W-:Y:S05]  /*6e00*/  BSYNC B0 ;  /* 0x0000000000007941 */ /* 0x000fea0003800000 */
.L_x_206:
        /* <DEDUP_REMOVED lines=13> */
.L_x_209:
[----:B------:R-:W-:Y:S05]  /*6ee0*/  BSYNC B0 ;  /* 0x0000000000007941 */ /* 0x000fea0003800000 */
.L_x_208:
        /* <DEDUP_REMOVED lines=10> */
.L_x_211:
[----:B------:R-:W-:Y:S05]  /*6f90*/  BSYNC B0 ;  /* 0x0000000000007941 */ /* 0x000fea0003800000 */
.L_x_210:
        /* <DEDUP_REMOVED lines=10> */
.L_x_213:
[----:B------:R-:W-:Y:S05]  /*7040*/  BSYNC B0 ;  /* 0x0000000000007941 */ /* 0x000fea0003800000 */
.L_x_212:
        /* <DEDUP_REMOVED lines=11> */
.L_x_215:
[----:B------:R-:W-:Y:S05]  /*7100*/  BSYNC B0 ;  /* 0x0000000000007941 */ /* 0x000fea0003800000 */
.L_x_214:
        /* <DEDUP_REMOVED lines=13> */
.L_x_217:
[----:B------:R-:W-:Y:S05]  /*71e0*/  BSYNC B0 ;  /* 0x0000000000007941 */ /* 0x000fea0003800000 */
.L_x_216:
        /* <DEDUP_REMOVED lines=10> */
.L_x_219:
[----:B------:R-:W-:Y:S05]  /*7290*/  BSYNC B0 ;  /* 0x0000000000007941 */ /* 0x000fea0003800000 */
.L_x_218:
        /* <DEDUP_REMOVED lines=10> */
.L_x_221:
[----:B------:R-:W-:Y:S05]  /*7340*/  BSYNC B0 ;  /* 0x0000000000007941 */ /* 0x000fea0003800000 */
.L_x_220:
        /* <DEDUP_REMOVED lines=11> */
.L_x_223:
[----:B------:R-:W-:Y:S05]  /*7400*/  BSYNC B0 ;  /* 0x0000000000007941 */ /* 0x000fea0003800000 */
.L_x_222:
        /* <DEDUP_REMOVED lines=13> */
.L_x_225:
[----:B------:R-:W-:Y:S05]  /*74e0*/  BSYNC B0 ;  /* 0x0000000000007941 */ /* 0x000fea0003800000 */
.L_x_224:
        /* <DEDUP_REMOVED lines=10> */
.L_x_227:
[----:B------:R-:W-:Y:S05]  /*7590*/  BSYNC B0 ;  /* 0x0000000000007941 */ /* 0x000fea0003800000 */
.L_x_226:
        /* <DEDUP_REMOVED lines=10> */
.L_x_229:
[----:B------:R-:W-:Y:S05]  /*7640*/  BSYNC B0 ;  /* 0x0000000000007941 */ /* 0x000fea0003800000 */
.L_x_228:
        /* <DEDUP_REMOVED lines=11> */
.L_x_231:
[----:B------:R-:W-:Y:S05]  /*7700*/  BSYNC B0 ;  /* 0x0000000000007941 */ /* 0x000fea0003800000 */
.L_x_230:
        /* <DEDUP_REMOVED lines=13> */
.L_x_233:
[----:B------:R-:W-:Y:S05]  /*77e0*/  BSYNC B0 ;  /* 0x0000000000007941 */ /* 0x000fea0003800000 */
.L_x_232:
        /* <DEDUP_REMOVED lines=10> */
.L_x_235:
[----:B------:R-:W-:Y:S05]  /*7890*/  BSYNC B0 ;  /* 0x0000000000007941 */ /* 0x000fea0003800000 */
.L_x_234:
        /* <DEDUP_REMOVED lines=10> */
.L_x_237:
[----:B------:R-:W-:Y:S05]  /*7940*/  BSYNC B0 ;  /* 0x0000000000007941 */ /* 0x000fea0003800000 */
.L_x_236:
        /* <DEDUP_REMOVED lines=11> */
.L_x_239:
[----:B------:R-:W-:Y:S05]  /*7a00*/  BSYNC B0 ;  /* 0x0000000000007941 */ /* 0x000fea0003800000 */
.L_x_238:
        /* <DEDUP_REMOVED lines=13> */
.L_x_241:
[----:B------:R-:W-:Y:S05]  /*7ae0*/  BSYNC B0 ;  /* 0x0000000000007941 */ /* 0x000fea0003800000 */
.L_x_240:
        /* <DEDUP_REMOVED lines=10> */
.L_x_243:
[----:B------:R-:W-:Y:S05]  /*7b90*/  BSYNC B0 ;  /* 0x0000000000007941 */ /* 0x000fea0003800000 */
.L_x_242:
        /* <DEDUP_REMOVED lines=10> */
.L_x_245:
[----:B------:R-:W-:Y:S05]  /*7c40*/  BSYNC B0 ;  /* 0x0000000000007941 */ /* 0x000fea0003800000 */
.L_x_244:
        /* <DEDUP_REMOVED lines=11> */
.L_x_247:
[----:B------:R-:W-:Y:S05]  /*7d00*/  BSYNC B0 ;  /* 0x0000000000007941 */ /* 0x000fea0003800000 */
.L_x_246:
        /* <DEDUP_REMOVED lines=13> */
.L_x_249:
[----:B------:R-:W-:Y:S05]  /*7de0*/  BSYNC B0 ;  /* 0x0000000000007941 */ /* 0x000fea0003800000 */
.L_x_248:
        /* <DEDUP_REMOVED lines=9> */
.L_x_251:
[----:B------:R-:W-:Y:S05]  /*7e80*/  BSYNC B0 ;  /* 0x0000000000007941 */ /* 0x000fea0003800000 */
.L_x_250:
[----:B-----5:R-:W-:Y:S01]  /*7e90*/  IMAD.U32 R3, R164, 0x10000, RZ ;  /* 0x00010000a4037824 */ /* 0x020fe200078e00ff */
[----:B------:R-:W-:Y:S01]  /*7ea0*/  ISETP.GT.AND P5, PT, R4, 0x48, P5 ;  /* 0x000000480400780c */ /* 0x000fe20002fa4270 */
[----:B------:R-:W-:Y:S02]  /*7eb0*/  BSSY B0, `(.L_x_252) ;  /* 0x0000007000007945 */ /* 0x000fe40003800000 */
[----:B------:R-:W-:-:S04]  /*7ec0*/  FMUL R8, R3, R2 ;  /* 0x0000000203087220 */ /* 0x000fc80000400000 */
[----:B------:R-:W-:-:S05]  /*7ed0*/  FFMA R8, R77, R0, R8 ;  /* 0x000000004d087223 */ /* 0x000fca0000000008 */
[----:B------:R-:W-:-:S05]  /*7ee0*/  F2FP.BF16.F32.PACK_AB R8, RZ, R8 ;  /* 0x00000008ff08723e */ /* 0x000fca00000010ff */
[----:B------:R0:W-:Y:S01]  /*7ef0*/  @P4 STG.E.U16 desc[UR12][R6.64+0xd2], R8 ;  /* 0x0000d20806004986 */ /* 0x0001e2000c10150c */
[----:B------:R-:W-:Y:S05]  /*7f00*/  @!P5 BRA `(.L_x_253) ;  /* 0x000000000004d947 */ /* 0x000fea0003800000 */
[----:B------:R0:W5:Y:S02]  /*7f10*/  LDG.E.LTC128B.U16 R164, desc[UR12][R14.64+0xd0] ;  /* 0x0000d00c0ea47981 */ /* 0x000164000c1e1520 */
.L_x_253:
[----:B------:R-:W-:Y:S05]  /*7f20*/  BSYNC B0 ;  /* 0x0000000000007941 */ /* 0x000fea0003800000 */
.L_x_252:
[----:B-----5:R-:W-:Y:S01]  /*7f30*/  IMAD.U32 R3, R164, 0x10000, RZ ;  /* 0x00010000a4037824 */ /* 0x020fe200078e00ff */
[----:B------:R-:W-:Y:S01]  /*7f40*/  ISETP.GT.AND P4, PT, R4, 0x48, P6 ;  /* 0x000000480400780c */ /* 0x000fe20003784270 */
[----:B0-----:R-:W-:Y:S01]  /*7f50*/  @P5 IMAD.MOV.U32 R8, RZ, RZ, R22 ;  /* 0x000000ffff085224 */ /* 0x001fe200078e0016 */
[----:B------:R-:W-:Y:S01]  /*7f60*/  BSSY B0, `(.L_x_254) ;  /* 0x0000008000007945 */ /* 0x000fe20003800000 */
[----:B------:R-:W-:Y:S01]  /*7f70*/  FMUL R3, R3, R2 ;  /* 0x0000000203037220 */ /* 0x000fe20000400000 */
[----:B------:R-:W-:-:S03]  /*7f80*/  @P5 IMAD.MOV.U32 R9, RZ, RZ, R23 ;  /* 0x000000ffff095224 */ /* 0x000fc600078e0017 */
[----:B------:R-:W-:-:S05]  /*7f90*/  FFMA R3, R78, R0, R3 ;  /* 0x000000004e037223 */ /* 0x000fca0000000003 */
[----:B------:R-:W-:-:S05]  /*7fa0*/  F2FP.BF16.F32.PACK_AB R3, RZ, R3 ;  /* 0x00000003ff03723e */ /* 0x000fca00000010ff */
[----:B------:R0:W-:Y:S01]  /*7fb0*/  @P5 STG.E.U16 desc[UR12][R8.64+0xd0], R3 ;  /* 0x0000d00308005986 */ /* 0x0001e2000c10150c */
[----:B------:R-:W-:Y:S05]  /*7fc0*/  @!P4 BRA `(.L_x_255) ;  /* 0x000000000004c947 */ /* 0x000fea0003800000 */
[----:B------:R0:W5:Y:S02]  /*7fd0*/  LDG.E.LTC128B.U16 R164, desc[UR12][R14.64+0xd2] ;  /* 0x0000d20c0ea47981 */ /* 0x000164000c1e1520 */
.L_x_255:
[----:B------:R-:W-:Y:S05]  /*7fe0*/  BSYNC B0 ;  /* 0x0000000000007941 */ /* 0x000fea0003800000 */
.L_x_254:
[----:B0----5:R-:W-:Y:S01]  /*7ff0*/  IMAD.U32 R3, R164, 0x10000, RZ ;  /* 0x00010000a4037824 */ /* 0x021fe200078e00ff */
[----:B------:R-:W-:Y:S01]  /*8000*/  ISETP.GT.AND P5, PT, R4, 0x40, P3 ;  /* 0x000000400400780c */ /* 0x000fe20001fa4270 */
        /* <DEDUP_REMOVED lines=8> */
[----:B------:R-:W-:Y:S05]  /*8090*/  @!P5 BRA `(.L_x_257) ;  /* 0x000000000004d947 */ /* 0x000fea0003800000 */
[----:B------:R0:W5:Y:S02]  /*80a0*/  LDG.E.LTC128B.U16 R164, desc[UR12][R12.64+0xe0] ;  /* 0x0000e00c0ca47981 */ /* 0x000164000c1e1520 */
.L_x_257:
[----:B------:R-:W-:Y:S05]  /*80b0*/  BSYNC B0 ;  /* 0x0000000000007941 */ /* 0x000fea0003800000 */
.L_x_256:
[----:B0----5:R-:W-:Y:S01]  /*80c0*/  IMAD.U32 R3, R164, 0x10000, RZ ;  /* 0x00010000a4037824 */ /* 0x021fe200078e00ff */
        /* <DEDUP_REMOVED lines=8> */
.L_x_259:
[----:B------:R-:W-:Y:S05]  /*8150*/  BSYNC B0 ;  /* 0x0000000000007941 */ /* 0x000fea0003800000 */
.L_x_258:
        /* <DEDUP_REMOVED lines=9> */
.L_x_261:
[----:B------:R-:W-:Y:S05]  /*81f0*/  BSYNC B0 ;  /* 0x0000000000007941 */ /* 0x000fea0003800000 */
.L_x_260:
        /* <DEDUP_REMOVED lines=11> */
.L_x_263:
[----:B------:R-:W-:Y:S05]  /*82b0*/  BSYNC B0 ;  /* 0x0000000000007941 */ /* 0x000fea0003800000 */
.L_x_262:
        /* <DEDUP_REMOVED lines=12> */
.L_x_265:
[----:B------:R-:W-:Y:S05]  /*8380*/  BSYNC B0 ;  /* 0x0000000000007941 */ /* 0x000fea0003800000 */
.L_x_264:
        /* <DEDUP_REMOVED lines=9> */
.L_x_267:
[----:B------:R-:W-:Y:S05]  /*8420*/  BSYNC B0 ;  /* 0x0000000000007941 */ /* 0x000fea0003800000 */
.L_x_266:
        /* <DEDUP_REMOVED lines=9> */
.L_x_269:
[----:B------:R-:W-:Y:S05]  /*84c0*/  BSYNC B0 ;  /* 0x0000000000007941 */ /* 0x000fea0003800000 */
.L_x_268:
[----:B-----5:R-:W-:Y:S01]  /*84d0*/  IMAD.U32 R3, R164, 0x10000, RZ ;  /* 0x00010000a4037824 */ /* 0x020fe200078e00ff */
[----:B------:R-:W-:Y:S01]  /*84e0*/  ISETP.GT.AND P0, PT, R4, 0x48, P0 ;  /* 0x000000480400780c */ /* 0x000fe20000704270 */
[----:B------:R-:W-:Y:S01]  /*84f0*/  @P1 IMAD.MOV.U32 R4, RZ, RZ, R22 ;  /* 0x000000ffff041224 */ /* 0x000fe200078e0016 */
        /* <DEDUP_REMOVED lines=8> */
.L_x_271:
[----:B------:R-:W-:Y:S05]  /*8580*/  BSYNC B0 ;  /* 0x0000000000007941 */ /* 0x000fea0003800000 */
.L_x_270:
[----:B0----5:R-:W-:-:S04]  /*8590*/  IMAD.U32 R3, R164, 0x10000, RZ ;  /* 0x00010000a4037824 */ /* 0x021fc800078e00ff */
[----:B------:R-:W-:-:S04]  /*85a0*/  FMUL R2, R3, R2 ;  /* 0x0000000203027220 */ /* 0x000fc80000400000 */
[----:B------:R-:W-:Y:S01]  /*85b0*/  FFMA R2, R87, R0, R2 ;  /* 0x0000000057027223 */ /* 0x000fe20000000002 */
[----:B------:R-:W-:Y:S06]  /*85c0*/  @!P0 EXIT ;  /* 0x000000000000894d */ /* 0x000fec0003800000 */
[----:B------:R-:W-:-:S05]  /*85d0*/  F2FP.BF16.F32.PACK_AB R2, RZ, R2 ;  /* 0x00000002ff02723e */ /* 0x000fca00000010ff */
[----:B------:R-:W-:Y:S01]  /*85e0*/  STG.E.U16 desc[UR12][R22.64+0xf2], R2 ;  /* 0x0000f20216007986 */ /* 0x000fe2000c10150c */
[----:B------:R-:W-:Y:S05]  /*85f0*/  EXIT ;  /* 0x000000000000794d */ /* 0x000fea0003800000 */
.L_x_21:
[----:B------:R-:W-:Y:S01]  /*8600*/  ULDC.64 UR4, c[0x0][0x650] ;  /* 0x0001940000047ab9 */ /* 0x000fe20000000a00 */
[-C--:B------:R-:W-:Y:S01]  /*8610*/  FMUL R88, R88, R0.reuse ;  /* 0x0000000058587220 */ /* 0x080fe20000400000 */
[----:B------:R-:W-:Y:S01]  /*8620*/  ISETP.GT.AND P4, PT, R3, 0x1, PT ;  /* 0x000000010300780c */ /* 0x000fe20003f84270 */
[----:B------:R-:W-:Y:S01]  /*8630*/  IMAD.SHL.U32 R9, R12, 0x10, RZ ;  /* 0x000000100c097824 */ /* 0x000fe200078e00ff */
[----:B------:R-:W-:Y:S01]  /*8640*/  LEA R14, P1, R10, UR4, 0x1 ;  /* 0x000000040a0e7c11 */ /* 0x000fe2000f8208ff */
[-C--:B------:R-:W-:Y:S01]  /*8650*/  FMUL R89, R89, R0.reuse ;  /* 0x0000000059597220 */ /* 0x080fe20000400000 */
[----:B------:R-:W-:Y:S01]  /*8660*/  ISETP.GT.AND P2, PT, R4, RZ, P4 ;  /* 0x000000ff0400720c */ /* 0x000fe20002744270 */
[----:B------:R-:W-:Y:S01]  /*8670*/  FMUL R90, R90, R0 ;  /* 0x000000005a5a7220 */ /* 0x000fe20000400000 */
[----:B------:R-:W-:Y:S01]  /*8680*/  F2FP.BF16.F32.PACK_AB R88, RZ, R88 ;  /* 0x00000058ff58723e */ /* 0x000fe200000010ff */
[-C--:B------:R-:W-:Y:S01]  /*8690*/  FMUL R91, R91, R0.reuse ;  /* 0x000000005b5b7220 */ /* 0x080fe20000400000 */
[----:B------:R-:W-:Y:S01]  /*86a0*/  LEA.HI.X R15, R10, UR5, R163, 0x1, P1 ;  /* 0x000000050a0f7c11 */ /* 0x000fe200088f0ca3 */
[-C--:B------:R-:W-:Y:S01]  /*86b0*/  FMUL R92, R92, R0.reuse ;  /* 0x000000005c5c7220 */ /* 0x080fe20000400000 */
[----:B------:R-:W-:Y:S01]  /*86c0*/  SHF.L.U64.HI R5, R12, 0x4, R13 ;  /* 0x000000040c057819 */ /* 0x000fe2000001020d */
[----:B------:R-:W-:Y:S01]  /*86d0*/  FMUL R93, R93, R0 ;  /* 0x000000005d5d7220 */ /* 0x000fe20000400000 */
[----:B------:R-:W-:Y:S01]  /*86e0*/  ISETP.GT.AND P1, PT, R4, 0x8, P5 ;  /* 0x000000080400780c */ /* 0x000fe20002f24270 */
[----:B------:R-:W-:Y:S01]  /*86f0*/  @P0 STG.E.U16 desc[UR12][R14.64], R88 ;  /* 0x000000580e000986 */ /* 0x000fe2000c10150c */
[----:B------:R-:W-:Y:S01]  /*8700*/  IADD3 R16, P0, R9, R14, RZ ;  /* 0x0000000e09107210 */ /* 0x000fe20007f1e0ff */
[----:B------:R-:W-:Y:S01]  /*8710*/  IMAD.SHL.U32 R19, R12, 0x80, RZ ;  /* 0x000000800c137824 */ /* 0x000fe200078e00ff */
[----:B------:R-:W-:Y:S01]  /*8720*/  F2FP.BF16.F32.PACK_AB R89, RZ, R89 ;  /* 0x00000059ff59723e */ /* 0x000fe200000010ff */
[----:B------:R-:W-:Y:S01]  /*8730*/  @P2 IMAD.MOV.U32 R6, RZ, RZ, R14 ;  /* 0x000000ffff062224 */ /* 0x000fe200078e000e */
[----:B------:R-:W-:Y:S01]  /*8740*/  ISETP.GT.AND P3, PT, R3, 0x8, PT ;  /* 0x000000080300780c */ /* 0x000fe20003f64270 */
[--C-:B------:R-:W-:Y:S01]  /*8750*/  IMAD.X R17, R5, 0x1, R15.reuse, P0 ;  /* 0x0000000105117824 */ /* 0x100fe200000e060f */
[----:B------:R-:W-:Y:S01]  /*8760*/  ISETP.GT.AND P0, PT, R4, 0x8, P4 ;  /* 0x000000080400780c */ /* 0x000fe20002704270 */
[----:B------:R-:W-:Y:S01]  /*8770*/  @P2 IMAD.MOV.U32 R7, RZ, RZ, R15 ;  /* 0x000000ffff072224 */ /* 0x000fe200078e000f */
[----:B------:R-:W-:Y:S01]  /*8780*/  F2FP.BF16.F32.PACK_AB R90, RZ, R90 ;  /* 0x0000005aff5a723e */ /* 0x000fe200000010ff */
[-C--:B------:R-:W-:Y:S01]  /*8790*/  FMUL R94, R94, R0.reuse ;  /* 0x000000005e5e7220 */ /* 0x080fe20000400000 */
[----:B------:R-:W-:Y:S01]  /*87a0*/  ISETP.GT.AND P4, PT, R3, 0x9, PT ;  /* 0x000000090300780c */ /* 0x000fe20003f84270 */
[-C--:B------:R-:W-:Y:S01]  /*87b0*/  FMUL R95, R95, R0.reuse ;  /* 0x000000005f5f7220 */ /* 0x080fe20000400000 */
[----:B------:R0:W-:Y:S01]  /*87c0*/  @P2 STG.E.U16 desc[UR12][R6.64+0x2], R89 ;  /* 0x0000025906002986 */ /* 0x0001e2000c10150c */
[----:B------:R-:W-:Y:S01]  /*87d0*/  ISETP.GT.AND P2, PT, R4, RZ, P3 ;  /* 0x000000ff0400720c */ /* 0x000fe20001f44270 */
[-C--:B------:R-:W-:Y:S01]  /*87e0*/  FMUL R96, R96, R0.reuse ;  /* 0x0000000060607220 */ /* 0x080fe20000400000 */
[----:B------:R-:W-:Y:S01]  /*87f0*/  F2FP.BF16.F32.PACK_AB R91, RZ, R91 ;  /* 0x0000005bff5b723e */ /* 0x000fe200000010ff */
[----:B------:R-:W-:Y:S01]  /*8800*/  @P1 STG.E.U16 desc[UR12][R16.64], R90 ;  /* 0x0000005a10001986 */ /* 0x000fe2000c10150c */
[----:B------:R-:W-:Y:S01]  /*8810*/  ISETP.GT.AND P1, PT, R4, RZ, P4 ;  /* 0x000000ff0400720c */ /* 0x000fe20002724270 */
[----:B------:R-:W-:Y:S01]  /*8820*/  FMUL R97, R97, R0 ;  /* 0x0000000061617220 */ /* 0x000fe20000400000 */
[----:B------:R-:W-:Y:S01]  /*8830*/  F2FP.BF16.F32.PACK_AB R92, RZ, R92 ;  /* 0x0000005cff5c723e */ /* 0x000fe200000010ff */
[-C--:B------:R-:W-:Y:S01]  /*8840*/  FMUL R98, R98, R0.reuse ;  /* 0x0000000062627220 */ /* 0x080fe20000400000 */
[----:B------:R-:W-:Y:S01]  /*8850*/  F2FP.BF16.F32.PACK_AB R93, RZ, R93 ;  /* 0x0000005dff5d723e */ /* 0x000fe200000010ff */
[----:B------:R-:W-:Y:S01]  /*8860*/  FMUL R99, R99, R0 ;  /* 0x0000000063637220 */ /* 0x000fe20000400000 */
[----:B------:R-:W-:Y:S01]  /*8870*/  SHF.L.U64.HI R13, R12, 0x7, R13 ;  /* 0x000000070c0d7819 */ /* 0x000fe2000001020d */
[----:B0-----:R-:W-:Y:S01]  /*8880*/  @P0 IMAD.MOV.U32 R6, RZ, RZ, R16 ;  /* 0x000000ffff060224 */ /* 0x001fe200078e0010 */
[----:B------:R-:W-:Y:S01]  /*8890*/  F2FP.BF16.F32.PACK_AB R94, RZ, R94 ;  /* 0x0000005eff5e723e */ /* 0x000fe200000010ff */
[----:B------:R-:W-:Y:S01]  /*88a0*/  @P0 IMAD.MOV.U32 R7, RZ, RZ, R17 ;  /* 0x000000ffff070224 */ /* 0x000fe200078e0011 */
[----:B------:R-:W-:Y:S01]  /*88b0*/  F2FP.BF16.F32.PACK_AB R95, RZ, R95 ;  /* 0x0000005fff5f723e */ /* 0x000fe200000010ff */
[----:B------:R-:W-:Y:S01]  /*88c0*/  FMUL R100, R100, R0 ;  /* 0x0000000064647220 */ /* 0x000fe20000400000 */
[----:B------:R-:W-:Y:S01]  /*88d0*/  F2FP.BF16.F32.PACK_AB R96, RZ, R96 ;  /* 0x00000060ff60723e */ /* 0x000fe200000010ff */
[-C--:B------:R-:W-:Y:S01]  /*88e0*/  FMUL R101, R101, R0.reuse ;  /* 0x0000000065657220 */ /* 0x080fe20000400000 */
[----:B------:R0:W-:Y:S01]  /*88f0*/  @P0 STG.E.U16 desc[UR12][R6.64+0x2], R91 ;  /* 0x0000025b06000986 */ /* 0x0001e2000c10150c */
[----:B------:R-:W-:Y:S01]  /*8900*/  ISETP.GT.AND P0, PT, R4, 0x8, P3 ;  /* 0x000000080400780c */ /* 0x000fe20001f04270 */
[-C--:B------:R-:W-:Y:S01]  /*8910*/  FMUL R102, R102, R0.reuse ;  /* 0x0000000066667220 */ /* 0x080fe20000400000 */
[----:B------:R-:W-:Y:S01]  /*8920*/  ISETP.GT.AND P3, PT, R3, 0x10, PT ;  /* 0x000000100300780c */ /* 0x000fe20003f64270 */
[-C--:B------:R-:W-:Y:S01]  /*8930*/  FMUL R103, R103, R0.reuse ;  /* 0x0000000067677220 */ /* 0x080fe20000400000 */
[----:B------:R-:W-:Y:S01]  /*8940*/  F2FP.BF16.F32.PACK_AB R97, RZ, R97 ;  /* 0x00000061ff61723e */ /* 0x000fe200000010ff */
[----:B------:R-:W-:Y:S01]  /*8950*/  FMUL R104, R104, R0 ;  /* 0x0000000068687220 */ /* 0x000fe20000400000 */
[----:B------:R-:W-:Y:S01]  /*8960*/  F2FP.BF16.F32.PACK_AB R98, RZ, R98 ;  /* 0x00000062ff62723e */ /* 0x000fe200000010ff */
[-C--:B------:R-:W-:Y:S01]  /*8970*/  FMUL R105, R105, R0.reuse ;  /* 0x0000000069697220 */ /* 0x080fe20000400000 */
[----:B------:R-:W-:Y:S01]  /*8980*/  F2FP.BF16.F32.PACK_AB R99, RZ, R99 ;  /* 0x00000063ff63723e */ /* 0x000fe200000010ff */
[----:B------:R-:W-:Y:S01]  /*8990*/  FMUL R106, R106, R0 ;  /* 0x000000006a6a7220 */ /* 0x000fe20000400000 */
[----:B------:R-:W-:Y:S01]  /*89a0*/  F2FP.BF16.F32.PACK_AB R100, RZ, R100 ;  /* 0x00000064ff64723e */ /* 0x000fe200000010ff */
[--C-:B0-----:R-:W-:Y:S01]  /*89b0*/  @P2 IMAD.MOV.U32 R6, RZ, RZ, R14.reuse ;  /* 0x000000ffff062224 */ /* 0x101fe200078e000e */
[----:B------:R-:W-:Y:S01]  /*89c0*/  F2FP.BF16.F32.PACK_AB R101, RZ, R101 ;  /* 0x00000065ff65723e */ /* 0x000fe200000010ff */
[--C-:B------:R-:W-:Y:S01]  /*89d0*/  @P2 IMAD.MOV.U32 R7, RZ, RZ, R15.reuse ;  /* 0x000000ffff072224 */ /* 0x100fe200078e000f */
[----:B------:R-:W-:Y:S01]  /*89e0*/  F2FP.BF16.F32.PACK_AB R102, RZ, R102 ;  /* 0x00000066ff66723e */ /* 0x000fe200000010ff */
[-C--:B------:R-:W-:Y:S01]  /*89f0*/  FMUL R107, R107, R0.reuse ;  /* 0x000000006b6b7220 */ /* 0x080fe20000400000 */
[----:B------:R-:W-:Y:S01]  /*8a00*/  F2FP.BF16.F32.PACK_AB R103, RZ, R103 ;  /* 0x00000067ff67723e */ /* 0x000fe200000010ff */
[----:B------:R-:W-:Y:S01]  /*8a10*/  FMUL R108, R108, R0 ;  /* 0x000000006c6c7220 */ /* 0x000fe20000400000 */
[----:B------:R0:W-:Y:S01]  /*8a20*/  @P2 STG.E.U16 desc[UR12][R6.64+0x10], R92 ;  /* 0x0000105c06002986 */ /* 0x0001e2000c10150c */
[----:B------:R-:W-:Y:S01]  /*8a30*/  F2FP.BF16.F32.PACK_AB R104, RZ, R104 ;  /* 0x00000068ff68723e */ /* 0x000fe200000010ff */
        /* <DEDUP_REMOVED lines=8> */
[----:B------:R-:W-:Y:S01]  /*8ac0*/  FMUL R113, R113, R0 ;  /* 0x0000000071717220 */ /* 0x000fe20000400000 */
[----:B------:R-:W-:Y:S01]  /*8ad0*/  F2FP.BF16.F32.PACK_AB R109, RZ, R109 ;  /* 0x0000006dff6d723e */ /* 0x000fe200000010ff */
[----:B0-----:R-:W-:Y:S01]  /*8ae0*/  @P1 IMAD.MOV.U32 R6, RZ, RZ, R14 ;  /* 0x000000ffff061224 */ /* 0x001fe200078e000e */
[----:B------:R-:W-:Y:S01]  /*8af0*/  F2FP.BF16.F32.PACK_AB R110, RZ, R110 ;  /* 0x0000006eff6e723e */ /* 0x000fe200000010ff */
[----:B------:R-:W-:Y:S01]  /*8b00*/  @P1 IMAD.MOV.U32 R7, RZ, RZ, R15 ;  /* 0x000000ffff071224 */ /* 0x000fe200078e000f */
[----:B------:R-:W-:Y:S01]  /*8b10*/  F2FP.BF16.F32.PACK_AB R111, RZ, R111 ;  /* 0x0000006fff6f723e */ /* 0x000fe200000010ff */
[----:B------:R-:W-:Y:S01]  /*8b20*/  FMUL R114, R114, R0 ;  /* 0x0000000072727220 */ /* 0x000fe20000400000 */
[----:B------:R-:W-:Y:S01]  /*8b30*/  F2FP.BF16.F32.PACK_AB R112, RZ, R112 ;  /* 0x00000070ff70723e */ /* 0x000fe200000010ff */
[----:B------:R-:W-:Y:S01]  /*8b40*/  FMUL R115, R115, R0 ;  /* 0x0000000073737220 */ /* 0x000fe20000400000 */
[----:B------:R0:W-:Y:S01]  /*8b50*/  @P1 STG.E.U16 desc[UR12][R6.64+0x12], R93 ;  /* 0x0000125d06001986 */ /* 0x0001e2000c10150c */
[----:B------:R-:W-:Y:S01]  /*8b60*/  IADD3 R10, P1, P2, R9, R14, R19 ;  /* 0x0000000e090a7210 */ /* 0x000fe20007a3e013 */
[-C--:B------:R-:W-:Y:S01]  /*8b70*/  FMUL R116, R116, R0.reuse ;  /* 0x0000000074747220 */ /* 0x080fe20000400000 */
[----:B------:R-:W-:Y:S01]  /*8b80*/  F2FP.BF16.F32.PACK_AB R113, RZ, R113 ;  /* 0x00000071ff71723e */ /* 0x000fe200000010ff */
[-C--:B------:R-:W-:Y:S01]  /*8b90*/  FMUL R117, R117, R0.reuse ;  /* 0x0000000075757220 */ /* 0x080fe20000400000 */
[----:B------:R-:W-:Y:S01]  /*8ba0*/  IADD3.X R11, R5, R15, R13, P1, P2 ;  /* 0x0000000f050b7210 */ /* 0x000fe20000fe440d */
[-C--:B------:R-:W-:Y:S01]  /*8bb0*/  FMUL R118, R118, R0.reuse ;  /* 0x0000000076767220 */ /* 0x080fe20000400000 */
[----:B------:R-:W-:Y:S01]  /*8bc0*/  ISETP.GT.AND P1, PT, R4, 0x8, P4 ;  /* 0x000000080400780c */ /* 0x000fe20002724270 */
[-C--:B------:R-:W-:Y:S01]  /*8bd0*/  FMUL R119, R119, R0.reuse ;  /* 0x0000000077777220 */ /* 0x080fe20000400000 */
[----:B------:R-:W-:Y:S01]  /*8be0*/  ISETP.GT.AND P2, PT, R3, 0x11, PT ;  /* 0x000000110300780c */ /* 0x000fe20003f44270 */
        /* <DEDUP_REMOVED lines=8> */
[-C--:B------:R-:W-:Y:S01]  /*8c70*/  FMUL R122, R122, R0.reuse ;  /* 0x000000007a7a7220 */ /* 0x080fe20000400000 */
[----:B------:R0:W-:Y:S01]  /*8c80*/  @P0 STG.E.U16 desc[UR12][R6.64+0x10], R94 ;  /* 0x0000105e06000986 */ /* 0x0001e2000c10150c */
[----:B------:R-:W-:Y:S01]  /*8c90*/  ISETP.GT.AND P0, PT, R4, RZ, P3 ;  /* 0x000000ff0400720c */ /* 0x000fe20001f04270 */
[----:B------:R-:W-:Y:S01]  /*8ca0*/  FMUL R123, R123, R0 ;  /* 0x000000007b7b7220 */ /* 0x000fe20000400000 */
        /* <DEDUP_REMOVED lines=9> */
[----:B0-----:R-:W-:Y:S01]  /*8d40*/  @P1 IMAD.MOV.U32 R6, RZ, RZ, R16 ;  /* 0x000000ffff061224 */ /* 0x001fe200078e0010 */
[----:B------:R-:W-:Y:S01]  /*8d50*/  F2FP.BF16.F32.PACK_AB R123, RZ, R123 ;  /* 0x0000007bff7b723e */ /* 0x000fe200000010ff */
[----:B------:R-:W-:Y:S01]  /*8d60*/  @P1 IMAD.MOV.U32 R7, RZ, RZ, R17 ;  /* 0x000000ffff071224 */ /* 0x000fe200078e0011 */
[----:B------:R-:W-:Y:S01]  /*8d70*/  F2FP.BF16.F32.PACK_AB R124, RZ, R124 ;  /* 0x0000007cff7c723e */ /* 0x000fe200000010ff */
[-C--:B------:R-:W-:Y:S01]  /*8d80*/  FMUL R128, R128, R0.reuse ;  /* 0x0000000080807220 */ /* 0x080fe20000400000 */
[----:B------:R-:W-:Y:S01]  /*8d90*/  F2FP.BF16.F32.PACK_AB R125, RZ, R125 ;  /* 0x0000007dff7d723e */ /* 0x000fe200000010ff */
[-C--:B------:R-:W-:Y:S01]  /*8da0*/  FMUL R129, R129, R0.reuse ;  /* 0x0000000081817220 */ /* 0x080fe20000400000 */
[----:B------:R0:W-:Y:S01]  /*8db0*/  @P1 STG.E.U16 desc[UR12][R6.64+0x12], R95 ;  /* 0x0000125f06001986 */ /* 0x0001e2000c10150c */
[----:B------:R-:W-:Y:S01]  /*8dc0*/  ISETP.GT.AND P1, PT, R3, 0x19, PT ;  /* 0x000000190300780c */ /* 0x000fe20003f24270 */
        /* <DEDUP_REMOVED lines=33> */
[--C-:B------:R-:W-:Y:S01]  /*8fe0*/  @P0 IMAD.MOV.U32 R7, RZ, RZ, R15.reuse ;  /* 0x000000ffff070224 */ /* 0x100fe200078e000f */
        /* <DEDUP_REMOVED lines=13> */
[----:B------:R-:W-:Y:S01]  /*90c0*/  ISETP.GT.AND P4, PT, R3, 0x71, PT ;  /* 0x000000710300780c */ /* 0x000fe20003f84270 */
[-C--:B------:R-:W-:Y:S01]  /*90d0*/  FMUL R149, R149, R0.reuse ;  /* 0x0000000095957220 */ /* 0x080fe20000400000 */
[----:B------:R-:W-:Y:S01]  /*90e0*/  F2FP.BF16.F32.PACK_AB R145, RZ, R145 ;  /* 0x00000091ff91723e */ /* 0x000fe200000010ff */
[----:B------:R-:W-:Y:S01]  /*90f0*/  FMUL R150, R150, R0 ;  /* 0x0000000096967220 */ /* 0x000fe20000400000 */
[----:B------:R-:W-:Y:S01]  /*9100*/  F2FP.BF16.F32.PACK_AB R146, RZ, R146 ;  /* 0x00000092ff92723e */ /* 0x000fe200000010ff */
[----:B------:R-:W-:Y:S01]  /*9110*/  @P0 STG.E.U16 desc[UR12][R16.64+0x20], R98 ;  /* 0x0000206210000986 */ /* 0x000fe2000c10150c */
        /* <DEDUP_REMOVED lines=13> */
[----:B------:R-:W-:Y:S01]  /*91f0*/  @P0 STG.E.U16 desc[UR12][R16.64+0x22], R99 ;  /* 0x0000226310000986 */ /* 0x000fe2000c10150c */
[----:B0-----:R-:W-:Y:S01]  /*9200*/  IADD3 R6, P0, R19, R14, RZ ;  /* 0x0000000e13067210 */ /* 0x001fe20007f1e0ff */
[----:B------:R-:W-:Y:S01]  /*9210*/  FMUL R29, R29, R0 ;  /* 0x000000001d1d7220 */ /* 0x000fe20000400000 */
[----:B------:R-:W-:Y:S01]  /*9220*/  F2FP.BF16.F32.PACK_AB R24, RZ, R24 ;  /* 0x00000018ff18723e */ /* 0x000fe200000010ff */
[----:B------:R-:W-:Y:S01]  /*9230*/  FMUL R30, R30, R0 ;  /* 0x000000001e1e7220 */ /* 0x000fe20000400000 */
[----:B------:R-:W-:Y:S01]  /*9240*/  F2FP.BF16.F32.PACK_AB R25, RZ, R25 ;  /* 0x00000019ff19723e */ /* 0x000fe200000010ff */
[----:B------:R-:W-:Y:S01]  /*9250*/  IMAD.X R7, R13, 0x1, R15, P0 ;  /* 0x000000010d077824 */ /* 0x000fe200000e060f */
[----:B------:R-:W-:Y:S01]  /*9260*/  IADD3 R12, P0, R9, R6, RZ ;  /* 0x00000006090c7210 */ /* 0x000fe20007f1e0ff */
[----:B------:R-:W-:Y:S01]  /*9270*/  FMUL R31, R31, R0 ;  /* 0x000000001f1f7220 */ /* 0x000fe20000400000 */
[----:B------:R-:W-:Y:S01]  /*9280*/  F2FP.BF16.F32.PACK_AB R26, RZ, R26 ;  /* 0x0000001aff1a723e */ /* 0x000fe200000010ff */
[-C--:B------:R-:W-:Y:S01]  /*9290*/  FMUL R32, R32, R0.reuse ;  /* 0x0000000020207220 */ /* 0x080fe20000400000 */
[----:B------:R-:W-:Y:S01]  /*92a0*/  F2FP.BF16.F32.PACK_AB R27, RZ, R27 ;  /* 0x0000001bff1b723e */ /* 0x000fe200000010ff */
[----:B------:R-:W-:Y:S01]  /*92b0*/  IMAD.X R13, R5, 0x1, R7, P0 ;  /* 0x00000001050d7824 */ /* 0x000fe200000e0607 */
        /* <DEDUP_REMOVED lines=28> */
[----:B------:R-:W-:Y:S01]  /*9480*/  ISETP.GT.AND P0, PT, R4, 0x8, P2 ;  /* 0x000000080400780c */ /* 0x000fe20001704270 */
[-C--:B------:R-:W-:Y:S01]  /*9490*/  FMUL R45, R45, R0.reuse ;  /* 0x000000002d2d7220 */ /* 0x080fe20000400000 */
        /* <DEDUP_REMOVED lines=98> */
[----:B------:R-:W-:-:S02]  /*9ac0*/  F2FP.BF16.F32.PACK_AB R78, RZ, R78 ;  /* 0x0000004eff4e723e */ /* 0x000fc400000010ff */
[----:B------:R-:W-:Y:S02]  /*9ad0*/  F2FP.BF16.F32.PACK_AB R79, RZ, R79 ;  /* 0x0000004fff4f723e */ /* 0x000fe400000010ff */
[----:B------:R-:W-:Y:S02]  /*9ae0*/  F2FP.BF16.F32.PACK_AB R80, RZ, R80 ;  /* 0x00000050ff50723e */ /* 0x000fe400000010ff */
[----:B------:R-:W-:Y:S02]  /*9af0*/  F2FP.BF16.F32.PACK_AB R81, RZ, R81 ;  /* 0x00000051ff51723e */ /* 0x000fe400000010ff */
[----:B------:R-:W-:Y:S02]  /*9b00*/  F2FP.BF16.F32.PACK_AB R82, RZ, R82 ;  /* 0x00000052ff52723e */ /* 0x000fe400000010ff */
[----:B------:R-:W-:Y:S01]  /*9b10*/  F2FP.BF16.F32.PACK_AB R83, RZ, R83 ;  /* 0x00000053ff53723e */ /* 0x000fe200000010ff */
[----:B------:R-:W-:Y:S01]  /*9b20*/  @P0 STG.E.U16 desc[UR12][R14.64+0x52], R109 ;  /* 0x0000526d0e000986 */ /* 0x000fe2000c10150c */
[----:B------:R-:W-:-:S02]  /*9b30*/  ISETP.GT.AND P0, PT, R4, 0x8, P2 ;  /* 0x000000080400780c */ /* 0x000fc40001704270 */
[----:B------:R-:W-:Y:S02]  /*9b40*/  ISETP.GT.AND P2, PT, R3, 0x30, PT ;  /* 0x000000300300780c */ /* 0x000fe40003f44270 */
[----:B------:R-:W-:Y:S02]  /*9b50*/  F2FP.BF16.F32.PACK_AB R84, RZ, R84 ;  /* 0x00000054ff54723e */ /* 0x000fe400000010ff */
[----:B------:R-:W-:Y:S02]  /*9b60*/  F2FP.BF16.F32.PACK_AB R85, RZ, R85 ;  /* 0x00000055ff55723e */ /* 0x000fe400000010ff */
[----:B------:R-:W-:-:S05]  /*9b70*/  F2FP.BF16.F32.PACK_AB R86, RZ, R86 ;  /* 0x00000056ff56723e */ /* 0x000fca00000010ff */
[----:B------:R-:W-:Y:S01]  /*9b80*/  @P0 STG.E.U16 desc[UR12][R16.64+0x50], R110 ;  /* 0x0000506e10000986 */ /* 0x000fe2000c10150c */
[----:B------:R-:W-:Y:S02]  /*9b90*/  ISETP.GT.AND P0, PT, R4, 0x8, P1 ;  /* 0x000000080400780c */ /* 0x000fe40000f04270 */
[----:B------:R-:W-:-:S11]  /*9ba0*/  ISETP.GT.AND P1, PT, R3, 0x31, PT ;  /* 0x000000310300780c */ /* 0x000fd60003f24270 */
[----:B------:R-:W-:Y:S01]  /*9bb0*/  @P0 STG.E.U16 desc[UR12][R16.64+0x52], R111 ;  /* 0x0000526f10000986 */ /* 0x000fe2000c10150c */
[----:B------:R-:W-:-:S13]  /*9bc0*/  ISETP.GT.AND P0, PT, R4, RZ, P2 ;  /* 0x000000ff0400720c */ /* 0x000fda0001704270 */
[----:B------:R-:W-:Y:S01]  /*9bd0*/  @P0 STG.E.U16 desc[UR12][R14.64+0x60], R112 ;  /* 0x000060700e000986 */ /* 0x000fe2000c10150c */
[----:B------:R-:W-:-:S13]  /*9be0*/  ISETP.GT.AND P0, PT, R4, RZ, P1 ;  /* 0x000000ff0400720c */ /* 0x000fda0000f04270 */
[----:B------:R-:W-:Y:S01]  /*9bf0*/  @P0 STG.E.U16 desc[UR12][R14.64+0x62], R113 ;  /* 0x000062710e000986 */ /* 0x000fe2000c10150c */
[----:B------:R-:W-:Y:S02]  /*9c00*/  ISETP.GT.AND P0, PT, R4, 0x8, P2 ;  /* 0x000000080400780c */ /* 0x000fe40001704270 */
[----:B------:R-:W-:-:S11]  /*9c10*/  ISETP.GT.AND P2, PT, R3, 0x38, PT ;  /* 0x000000380300780c */ /* 0x000fd60003f44270 */
        /* <DEDUP_REMOVED lines=68> */
[----:B------:R-:W-:-:S13]  /*a060*/  ISETP.GT.AND P0, PT, R4, 0x8, P1 ;  /* 0x000000080400780c */ /* 0x000fda0000f04270 */
[----:B------:R-:W-:Y:S01]  /*a070*/  @P0 STG.E.U16 desc[UR12][R16.64+0xd0], R142 ;  /* 0x0000d08e10000986 */ /* 0x000fe2000c10150c */
[----:B------:R-:W-:-:S13]  /*a080*/  ISETP.GT.AND P0, PT, R4, 0x8, P3 ;  /* 0x000000080400780c */ /* 0x000fda0001f04270 */
[----:B------:R-:W-:Y:S01]  /*a090*/  @P0 STG.E.U16 desc[UR12][R16.64+0xd2], R143 ;  /* 0x0000d28f10000986 */ /* 0x000fe2000c10150c */
[----:B------:R-:W-:-:S04]  /*a0a0*/  ISETP.GT.AND P0, PT, R3, 0x70, PT ;  /* 0x000000700300780c */ /* 0x000fc80003f04270 */
        /* <DEDUP_REMOVED lines=8> */
[----:B------:R-:W-:-:S13]  /*a130*/  ISETP.GT.AND P1, PT, R4, RZ, P2 ;  /* 0x000000ff0400720c */ /* 0x000fda0001724270 */
[----:B------:R-:W-:Y:S01]  /*a140*/  @P1 STG.E.U16 desc[UR12][R14.64+0xf0], R148 ;  /* 0x0000f0940e001986 */ /* 0x000fe2000c10150c */
[----:B------:R-:W-:-:S04]  /*a150*/  ISETP.GT.AND P1, PT, R3, 0x79, PT ;  /* 0x000000790300780c */ /* 0x000fc80003f24270 */
[----:B------:R-:W-:-:S13]  /*a160*/  ISETP.GT.AND P6, PT, R4, RZ, P1 ;  /* 0x000000ff0400720c */ /* 0x000fda0000fc4270 */
[----:B------:R0:W-:Y:S01]  /*a170*/  @P6 STG.E.U16 desc[UR12][R14.64+0xf2], R149 ;  /* 0x0000f2950e006986 */ /* 0x0001e2000c10150c */
[----:B------:R-:W-:-:S13]  /*a180*/  ISETP.GT.AND P6, PT, R4, 0x8, P2 ;  /* 0x000000080400780c */ /* 0x000fda00017c4270 */
[----:B0-----:R-:W-:Y:S02]  /*a190*/  @P6 IMAD.MOV.U32 R14, RZ, RZ, R16 ;  /* 0x000000ffff0e6224 */ /* 0x001fe400078e0010 */
[----:B------:R-:W-:-:S05]  /*a1a0*/  @P6 IMAD.MOV.U32 R15, RZ, RZ, R17 ;  /* 0x000000ffff0f6224 */ /* 0x000fca00078e0011 */
[----:B------:R-:W-:Y:S01]  /*a1b0*/  @P6 STG.E.U16 desc[UR12][R14.64+0xf0], R150 ;  /* 0x0000f0960e006986 */ /* 0x000fe2000c10150c */
[----:B------:R-:W-:-:S13]  /*a1c0*/  ISETP.GT.AND P6, PT, R4, 0x8, P1 ;  /* 0x000000080400780c */ /* 0x000fda0000fc4270 */
[----:B------:R-:W-:Y:S01]  /*a1d0*/  @P6 STG.E.U16 desc[UR12][R16.64+0xf2], R151 ;  /* 0x0000f29710006986 */ /* 0x000fe2000c10150c */
[----:B------:R-:W-:-:S05]  /*a1e0*/  IADD3 R8, P6, R9, R6, RZ ;  /* 0x0000000609087210 */ /* 0x000fca0007fde0ff */
[----:B------:R-:W-:Y:S01]  /*a1f0*/  IMAD.X R9, R5, 0x1, R7, P6 ;  /* 0x0000000105097824 */ /* 0x000fe200030e0607 */
[C---:B------:R-:W-:Y:S02]  /*a200*/  ISETP.GT.AND P6, PT, R4.reuse, 0x40, P5 ;  /* 0x000000400400780c */ /* 0x040fe40002fc4270 */
[----:B------:R-:W-:-:S11]  /*a210*/  ISETP.GT.AND P5, PT, R4, 0x48, P5 ;  /* 0x000000480400780c */ /* 0x000fd60002fa4270 */
[----:B------:R-:W-:Y:S01]  /*a220*/  @P6 STG.E.U16 desc[UR12][R6.64], R24 ;  /* 0x0000001806006986 */ /* 0x000fe2000c10150c */
[----:B------:R-:W-:-:S04]  /*a230*/  ISETP.GT.AND P6, PT, R3, 0x1, PT ;  /* 0x000000010300780c */ /* 0x000fc80003fc4270 */
[----:B------:R-:W-:-:S13]  /*a240*/  ISETP.GT.AND P6, PT, R4, 0x40, P6 ;  /* 0x000000400400780c */ /* 0x000fda00037c4270 */
[----:B------:R-:W-:Y:S01]  /*a250*/  @P6 STG.E.U16 desc[UR12][R6.64+0x2], R25 ;  /* 0x0000021906006986 */ /* 0x000fe2000c10150c */
[----:B------:R-:W-:-:S03]  /*a260*/  ISETP.GT.AND P6, PT, R3, 0x1, PT ;  /* 0x000000010300780c */ /* 0x000fc60003fc4270 */
[----:B------:R-:W-:Y:S01]  /*a270*/  @P5 STG.E.U16 desc[UR12][R12.64], R26 ;  /* 0x0000001a0c005986 */ /* 0x000fe2000c10150c */
[----:B------:R-:W-:Y:S02]  /*a280*/  ISETP.GT.AND P5, PT, R4, 0x48, P6 ;  /* 0x000000480400780c */ /* 0x000fe400037a4270 */
[----:B------:R-:W-:-:S11]  /*a290*/  ISETP.GT.AND P6, PT, R3, 0x8, PT ;  /* 0x000000080300780c */ /* 0x000fd60003fc4270 */
[----:B------:R-:W-:Y:S01]  /*a2a0*/  @P5 STG.E.U16 desc[UR12][R12.64+0x2], R27 ;  /* 0x0000021b0c005986 */ /* 0x000fe2000c10150c */
[----:B------:R-:W-:Y:S02]  /*a2b0*/  ISETP.GT.AND P5, PT, R4, 0x40, P6 ;  /* 0x000000400400780c */ /* 0x000fe400037a4270 */
[----:B------:R-:W-:-:S11]  /*a2c0*/  ISETP.GT.AND P6, PT, R3, 0x9, PT ;  /* 0x000000090300780c */ /* 0x000fd60003fc4270 */
[----:B------:R-:W-:Y:S01]  /*a2d0*/  @P5 STG.E.U16 desc[UR12][R6.64+0x10], R28 ;  /* 0x0000101c06005986 */ /* 0x000fe2000c10150c */
[----:B------:R-:W-:-:S13]  /*a2e0*/  ISETP.GT.AND P5, PT, R4, 0x40, P6 ;  /* 0x000000400400780c */ /* 0x000fda00037a4270 */
[----:B------:R-:W-:Y:S01]  /*a2f0*/  @P5 STG.E.U16 desc[UR12][R6.64+0x12], R29 ;  /* 0x0000121d06005986 */ /* 0x000fe2000c10150c */
[----:B------:R-:W-:-:S04]  /*a300*/  ISETP.GT.AND P5, PT, R3, 0x8, PT ;  /* 0x000000080300780c */ /* 0x000fc80003fa4270 */
[----:B------:R-:W-:-:S13]  /*a310*/  ISETP.GT.AND P5, PT, R4, 0x48, P5 ;  /* 0x000000480400780c */ /* 0x000fda0002fa4270 */
[----:B------:R0:W-:Y:S01]  /*a320*/  @P5 STG.E.U16 desc[UR12][R8.64+0x10], R30 ;  /* 0x0000101e08005986 */ /* 0x0001e2000c10150c */
        /* <DEDUP_REMOVED lines=10> */
[----:B0-----:R-:W-:Y:S02]  /*a3d0*/  @P5 IMAD.MOV.U32 R8, RZ, RZ, R10 ;  /* 0x000000ffff085224 */ /* 0x001fe400078e000a */
[----:B------:R-:W-:-:S05]  /*a3e0*/  @P5 IMAD.MOV.U32 R9, RZ, RZ, R11 ;  /* 0x000000ffff095224 */ /* 0x000fca00078e000b */
[----:B------:R0:W-:Y:S01]  /*a3f0*/  @P5 STG.E.U16 desc[UR12][R8.64+0x20], R34 ;  /* 0x0000202208005986 */ /* 0x0001e2000c10150c */
[----:B------:R-:W-:Y:S02]  /*a400*/  ISETP.GT.AND P5, PT, R4, 0x48, P6 ;  /* 0x000000480400780c */ /* 0x000fe400037a4270 */
[----:B------:R-:W-:-:S11]  /*a410*/  ISETP.GT.AND P6, PT, R3, 0x18, PT ;  /* 0x000000180300780c */ /* 0x000fd60003fc4270 */
[----:B0-----:R-:W-:Y:S02]  /*a420*/  @P5 IMAD.MOV.U32 R8, RZ, RZ, R10 ;  /* 0x000000ffff085224 */ /* 0x001fe400078e000a */
[----:B------:R-:W-:-:S05]  /*a430*/  @P5 IMAD.MOV.U32 R9, RZ, RZ, R11 ;  /* 0x000000ffff095224 */ /* 0x000fca00078e000b */
[----:B------:R0:W-:Y:S01]  /*a440*/  @P5 STG.E.U16 desc[UR12][R8.64+0x22], R35 ;  /* 0x0000222308005986 */ /* 0x0001e2000c10150c */
        /* <DEDUP_REMOVED lines=144> */
[----:B------:R-:W-:Y:S01]  /*ad50*/  @P5 STG.E.U16 desc[UR12][R8.64+0xc0], R74 ;  /* 0x0000c04a08005986 */ /* 0x000fe2000c10150c */
[----:B------:R-:W-:Y:S02]  /*ad60*/  ISETP.GT.AND P5, PT, R4, 0x48, P6 ;  /* 0x000000480400780c */ /* 0x000fe400037a4270 */
[----:B------:R-:W-:-:S11]  /*ad70*/  ISETP.GT.AND P6, PT, R3, 0x68, PT ;  /* 0x000000680300780c */ /* 0x000fd60003fc4270 */
[----:B------:R-:W-:Y:S02]  /*ad80*/  @P5 IMAD.MOV.U32 R2, RZ, RZ, R10 ;  /* 0x000000ffff025224 */ /* 0x000fe400078e000a */
[----:B------:R-:W-:-:S05]  /*ad90*/  @P5 IMAD.MOV.U32 R3, RZ, RZ, R11 ;  /* 0x000000ffff035224 */ /* 0x000fca00078e000b */
[----:B------:R0:W-:Y:S01]  /*ada0*/  @P5 STG.E.U16 desc[UR12][R2.64+0xc2], R75 ;  /* 0x0000c24b02005986 */ /* 0x0001e2000c10150c */
[----:B------:R-:W-:-:S13]  /*adb0*/  ISETP.GT.AND P5, PT, R4, 0x40, P6 ;  /* 0x000000400400780c */ /* 0x000fda00037a4270 */
[----:B------:R-:W-:Y:S01]  /*adc0*/  @P5 STG.E.U16 desc[UR12][R6.64+0xd0], R76 ;  /* 0x0000d04c06005986 */ /* 0x000fe2000c10150c */
[C---:B------:R-:W-:Y:S02]  /*add0*/  ISETP.GT.AND P5, PT, R4.reuse, 0x40, P3 ;  /* 0x000000400400780c */ /* 0x040fe40001fa4270 */
[----:B------:R-:W-:-:S11]  /*ade0*/  ISETP.GT.AND P3, PT, R4, 0x48, P3 ;  /* 0x000000480400780c */ /* 0x000fd60001f64270 */
[----:B------:R-:W-:Y:S01]  /*adf0*/  @P5 STG.E.U16 desc[UR12][R6.64+0xd2], R77 ;  /* 0x0000d24d06005986 */ /* 0x000fe2000c10150c */
[C---:B------:R-:W-:Y:S02]  /*ae00*/  ISETP.GT.AND P5, PT, R4.reuse, 0x48, P6 ;  /* 0x000000480400780c */ /* 0x040fe400037a4270 */
[C---:B------:R-:W-:Y:S02]  /*ae10*/  ISETP.GT.AND P6, PT, R4.reuse, 0x40, P0 ;  /* 0x000000400400780c */ /* 0x040fe400007c4270 */
[----:B------:R-:W-:-:S09]  /*ae20*/  ISETP.GT.AND P0, PT, R4, 0x48, P0 ;  /* 0x000000480400780c */ /* 0x000fd20000704270 */
[----:B0-----:R-:W-:Y:S02]  /*ae30*/  @P5 IMAD.MOV.U32 R2, RZ, RZ, R10 ;  /* 0x000000ffff025224 */ /* 0x001fe400078e000a */
[----:B------:R-:W-:-:S05]  /*ae40*/  @P5 IMAD.MOV.U32 R3, RZ, RZ, R11 ;  /* 0x000000ffff035224 */ /* 0x000fca00078e000b */
[----:B------:R0:W-:Y:S01]  /*ae50*/  @P5 STG.E.U16 desc[UR12][R2.64+0xd0], R78 ;  /* 0x0000d04e02005986 */ /* 0x0001e2000c10150c */
[C---:B------:R-:W-:Y:S02]  /*ae60*/  ISETP.GT.AND P5, PT, R4.reuse, 0x40, P4 ;  /* 0x000000400400780c */ /* 0x040fe400027a4270 */
[----:B------:R-:W-:Y:S01]  /*ae70*/  ISETP.GT.AND P4, PT, R4, 0x48, P4 ;  /* 0x000000480400780c */ /* 0x000fe20002784270 */
[----:B0-----:R-:W-:Y:S02]  /*ae80*/  @P3 IMAD.MOV.U32 R2, RZ, RZ, R10 ;  /* 0x000000ffff023224 */ /* 0x001fe400078e000a */
[----:B------:R-:W-:-:S05]  /*ae90*/  @P3 IMAD.MOV.U32 R3, RZ, RZ, R11 ;  /* 0x000000ffff033224 */ /* 0x000fca00078e000b */
[----:B------:R0:W-:Y:S01]  /*aea0*/  @P3 STG.E.U16 desc[UR12][R2.64+0xd2], R79 ;  /* 0x0000d24f02003986 */ /* 0x0001e2000c10150c */
[C---:B------:R-:W-:Y:S02]  /*aeb0*/  ISETP.GT.AND P3, PT, R4.reuse, 0x40, P1 ;  /* 0x000000400400780c */ /* 0x040fe40000f64270 */
[C---:B------:R-:W-:Y:S01]  /*aec0*/  ISETP.GT.AND P1, PT, R4.reuse, 0x48, P1 ;  /* 0x000000480400780c */ /* 0x040fe20000f24270 */
[----:B------:R-:W-:Y:S01]  /*aed0*/  @P6 STG.E.U16 desc[UR12][R6.64+0xe0], R80 ;  /* 0x0000e05006006986 */ /* 0x000fe2000c10150c */
[C---:B------:R-:W-:Y:S02]  /*aee0*/  ISETP.GT.AND P6, PT, R4.reuse, 0x40, P2 ;  /* 0x000000400400780c */ /* 0x040fe400017c4270 */
[----:B------:R-:W-:Y:S01]  /*aef0*/  ISETP.GT.AND P2, PT, R4, 0x48, P2 ;  /* 0x000000480400780c */ /* 0x000fe20001744270 */
[----:B------:R-:W-:Y:S01]  /*af00*/  @P5 STG.E.U16 desc[UR12][R6.64+0xe2], R81 ;  /* 0x0000e25106005986 */ /* 0x000fe2000c10150c */
[----:B0-----:R-:W-:Y:S02]  /*af10*/  @P0 IMAD.MOV.U32 R2, RZ, RZ, R10 ;  /* 0x000000ffff020224 */ /* 0x001fe400078e000a */
[----:B------:R-:W-:-:S05]  /*af20*/  @P0 IMAD.MOV.U32 R3, RZ, RZ, R11 ;  /* 0x000000ffff030224 */ /* 0x000fca00078e000b */
[----:B------:R0:W-:Y:S02]  /*af30*/  @P0 STG.E.U16 desc[UR12][R2.64+0xe0], R82 ;  /* 0x0000e05202000986 */ /* 0x0001e4000c10150c */
[----:B0-----:R-:W-:Y:S02]  /*af40*/  @P4 IMAD.MOV.U32 R2, RZ, RZ, R10 ;  /* 0x000000ffff024224 */ /* 0x001fe400078e000a */
[----:B------:R-:W-:-:S05]  /*af50*/  @P4 IMAD.MOV.U32 R3, RZ, RZ, R11 ;  /* 0x000000ffff034224 */ /* 0x000fca00078e000b */
[----:B------:R0:W-:Y:S04]  /*af60*/  @P4 STG.E.U16 desc[UR12][R2.64+0xe2], R83 ;  /* 0x0000e25302004986 */ /* 0x0001e8000c10150c */
[----:B------:R1:W-:Y:S04]  /*af70*/  @P6 STG.E.U16 desc[UR12][R6.64+0xf0], R84 ;  /* 0x0000f05406006986 */ /* 0x0003e8000c10150c */
[----:B------:R1:W-:Y:S01]  /*af80*/  @P3 STG.E.U16 desc[UR12][R6.64+0xf2], R85 ;  /* 0x0000f25506003986 */ /* 0x0003e2000c10150c */
[----:B0-----:R-:W-:Y:S02]  /*af90*/  @P2 IMAD.MOV.U32 R2, RZ, RZ, R10 ;  /* 0x000000ffff022224 */ /* 0x001fe400078e000a */
[----:B------:R-:W-:-:S05]  /*afa0*/  @P2 IMAD.MOV.U32 R3, RZ, RZ, R11 ;  /* 0x000000ffff032224 */ /* 0x000fca00078e000b */
[----:B------:R1:W-:Y:S01]  /*afb0*/  @P2 STG.E.U16 desc[UR12][R2.64+0xf0], R86 ;  /* 0x0000f05602002986 */ /* 0x0003e2000c10150c */
[----:B------:R-:W-:Y:S05]  /*afc0*/  @!P1 EXIT ;  /* 0x000000000000994d */ /* 0x000fea0003800000 */
[----:B------:R-:W-:-:S05]  /*afd0*/  F2FP.BF16.F32.PACK_AB R0, RZ, R0 ;  /* 0x00000000ff00723e */ /* 0x000fca00000010ff */
[----:B------:R-:W-:Y:S01]  /*afe0*/  STG.E.U16 desc[UR12][R10.64+0xf2], R0 ;  /* 0x0000f2000a007986 */ /* 0x000fe2000c10150c */
[----:B------:R-:W-:Y:S05]  /*aff0*/  EXIT ;  /* 0x000000000000794d */ /* 0x000fea0003800000 */
.L_x_9:
[----:B------:R-:W-:-:S13]  /*b000*/  ISETP.NE.AND P0, PT, R6, RZ, PT ;  /* 0x000000ff0600720c */ /* 0x000fda0003f05270 */
[----:B------:R-:W-:Y:S05]  /*b010*/  @P0 EXIT ;  /* 0x000000000000094d */ /* 0x000fea0003800000 */
[----:B------:R-:W-:Y:S01]  /*b020*/  ELECT P0, URZ, PT ;  /* 0x00000000003f782f */ /* 0x000fe20003800000 */
[----:B------:R-:W-:-:S12]  /*b030*/  BSSY B0, `(.L_x_272) ;  /* 0x000008d000007945 */ /* 0x000fd80003800000 */
[----:B------:R-:W-:Y:S05]  /*b040*/  @!P0 BRA `(.L_x_273) ;  /* 0x00000008002c8947 */ /* 0x000fea0003800000 */
[----:B------:R-:W-:Y:S02]  /*b050*/  ISETP.GE.AND P0, PT, R18, 0x1, PT ;  /* 0x000000011200780c */ /* 0x000fe40003f06270 */
[----:B------:R-:W-:-:S04]  /*b060*/  SHF.R.S32.HI R5, RZ, 0x1f, R12 ;  /* 0x0000001fff057819 */ /* 0x000fc8000001140c */
[----:B---3-5:R-:W-:-:S07]  /*b070*/  LEA.HI R2, R5, R12, RZ, 0x7 ;  /* 0x0000000c05027211 */ /* 0x028fce00078f38ff */
[----:B------:R-:W-:Y:S05]  /*b080*/  @!P0 BRA `(.L_x_273) ;  /* 0x00000008001c8947 */ /* 0x000fea0003800000 */
[----:B------:R-:W0:Y:S01]  /*b090*/  S2R R0, SR_CTAID.X ;  /* 0x0000000000007919 */ /* 0x000e220000002500 */
[----:B------:R-:W1:Y:S01]  /*b0a0*/  LDC.64 R4, c[0x0][0x4f8] ;  /* 0x00013e00ff047b82 */ /* 0x000e620000000a00 */
[----:B------:R-:W-:Y:S01]  /*b0b0*/  LOP3.LUT R11, R2, 0xffffff80, RZ, 0xc0, !PT ;  /* 0xffffff80020b7812 */ /* 0x000fe200078ec0ff */
[----:B------:R-:W-:Y:S01]  /*b0c0*/  ULDC.64 UR4, c[0x0][0x4c0] ;  /* 0x0001300000047ab9 */ /* 0x000fe20000000a00 */
[C---:B------:R-:W-:Y:S01]  /*b0d0*/  LOP3.LUT P0, RZ, R12.reuse, 0x1f, RZ, 0xc0, !PT ;  /* 0x0000001f0cff7812 */ /* 0x040fe2000780c0ff */
[----:B------:R-:W-:Y:S01]  /*b0e0*/  IMAD.SHL.U32 R155, R155, 0x80, RZ ;  /* 0x000000809b9b7824 */ /* 0x000fe200078e00ff */
[----:B------:R-:W-:Y:S01]  /*b0f0*/  LOP3.LUT R10, R3, 0x2, RZ, 0xfc, !PT ;  /* 0x00000002030a7812 */ /* 0x000fe200078efcff */
[----:B------:R-:W-:Y:S02]  /*b100*/  IMAD.IADD R11, R12, 0x1, -R11 ;  /* 0x000000010c0b7824 */ /* 0x000fe400078e0a0b */
[----:B------:R-:W2:Y:S01]  /*b110*/  LDC R7, c[0x0][0x500] ;  /* 0x00014000ff077b82 */ /* 0x000ea20000000800 */
[----:B------:R-:W-:-:S02]  /*b120*/  VIADD R13, R9, 0x1 ;  /* 0x00000001090d7836 */ /* 0x000fc40000000000 */
[C---:B------:R-:W-:Y:S01]  /*b130*/  ISETP.NE.AND P2, PT, R11.reuse, RZ, PT ;  /* 0x000000ff0b00720c */ /* 0x040fe20003f45270 */
[----:B------:R-:W-:Y:S01]  /*b140*/  IMAD.MOV.U32 R12, RZ, RZ, RZ ;  /* 0x000000ffff0c7224 */ /* 0x000fe200078e00ff */
[----:B------:R-:W-:Y:S01]  /*b150*/  ISETP.NE.OR P0, PT, R11, RZ, !P0 ;  /* 0x000000ff0b00720c */ /* 0x000fe20004705670 */
[----:B------:R-:W-:Y:S02]  /*b160*/  IMAD.MOV.U32 R2, RZ, RZ, RZ ;  /* 0x000000ffff027224 */ /* 0x000fe400078e00ff */
[----:B------:R-:W-:Y:S02]  /*b170*/  VIADD R14, R155, 0x40 ;  /* 0x000000409b0e7836 */ /* 0x000fe40000000000 */
[----:B-1----:R-:W-:Y:S01]  /*b180*/  IMAD R23, R23, UR4, R4 ;  /* 0x0000000417177c24 */ /* 0x002fe2000f8e0204 */
[----:B------:R-:W-:Y:S01]  /*b190*/  ULDC UR4, c[0x0][0x4c8] ;  /* 0x0001320000047ab9 */ /* 0x000fe20000000800 */
[----:B------:R-:W-:Y:S02]  /*b1a0*/  IMAD R160, R160, UR5, R5 ;  /* 0x00000005a0a07c24 */ /* 0x000fe4000f8e0205 */
[----:B0-----:R-:W-:-:S02]  /*b1b0*/  IMAD.SHL.U32 R6, R0, 0x80, RZ ;  /* 0x0000008000067824 */ /* 0x001fc400078e00ff */
[----:B--2---:R-:W-:Y:S02]  /*b1c0*/  IMAD R7, R16, UR4, R7 ;  /* 0x0000000410077c24 */ /* 0x004fe4000f8e0207 */
[----:B------:R-:W-:Y:S02]  /*b1d0*/  IMAD.MOV.U32 R0, RZ, RZ, 0x1 ;  /* 0x00000001ff007424 */ /* 0x000fe400078e00ff */
[----:B------:R-:W-:-:S07]  /*b1e0*/  VIADD R8, R6, 0x40 ;  /* 0x0000004006087836 */ /* 0x000fce0000000000 */
.L_x_277:
[----:B------:R-:W0:Y:S01]  /*b1f0*/  S2R R5, SR_CgaCtaId ;  /* 0x0000000000057919 */ /* 0x000e220000008800 */
[----:B------:R-:W-:-:S04]  /*b200*/  MOV R4, 0x400 ;  /* 0x0000040000047802 */ /* 0x000fc80000000f00 */
[----:B0-----:R-:W-:Y:S02]  /*b210*/  LEA R11, R5, R4, 0x18 ;  /* 0x00000004050b7211 */ /* 0x001fe400078ec0ff */
[----:B------:R-:W-:-:S03]  /*b220*/  SHF.L.U32 R4, R0, 0x1f, RZ ;  /* 0x0000001f00047819 */ /* 0x000fc600000006ff */
[----:B------:R-:W-:-:S07]  /*b230*/  IMAD R5, R2, 0x8, R11 ;  /* 0x0000000802057824 */ /* 0x000fce00078e020b */
.L_x_274:
[----:B0-----:R0:W1:Y:S02]  /*b240*/  SYNCS.PHASECHK.TRANS64.TRYWAIT P1, [R5+URZ+0x38038], R4 ;  /* 0x03803804050075a7 */ /* 0x001064000802017f */
[----:B-1----:R-:W-:Y:S05]  /*b250*/  @!P1 NANOSLEEP.SYNCS 0x989680 ;  /* 0x009896800000995d */ /* 0x002fea0003900000 */
[----:B------:R-:W1:Y:S02]  /*b260*/  @!P1 SYNCS.PHASECHK.TRANS64 P1, [R5+URZ+0x38038], R4 ;  /* 0x03803804050095a7 */ /* 0x000e64000802007f */
[----:B-1----:R-:W-:Y:S05]  /*b270*/  @!P1 BRA `(.L_x_274) ;  /* 0xfffffffc00f09947 */ /* 0x002fea000383ffff */
[----:B0-----:R-:W0:Y:S02]  /*b280*/  @!P2 LDC R4, c[0x0][0x580] ;  /* 0x00016000ff04ab82 */ /* 0x001e240000000800 */
[----:B0-----:R0:W-:Y:S02]  /*b290*/  @!P2 SYNCS.ARRIVE.TRANS64 RZ, [R5+URZ+0x38000], R4 ;  /* 0x0380000405ffa9a7 */ /* 0x0011e4000800003f */
[----:B0-----:R-:W-:-:S04]  /*b2a0*/  PRMT R4, R10, 0x9910, RZ ;  /* 0x000099100a047816 */ /* 0x001fc800000000ff */
[----:B------:R-:W-:-:S13]  /*b2b0*/  ISETP.NE.AND P1, PT, R4, 0x2, PT ;  /* 0x000000020400780c */ /* 0x000fda0003f25270 */
[----:B------:R-:W-:Y:S05]  /*b2c0*/  @P1 BRA `(.L_x_275) ;  /* 0x0000000000041947 */ /* 0x000fea0003800000 */
[----:B------:R-:W-:Y:S01]  /*b2d0*/  BPT.TRAP 0x1 ;  /* 0x000000040000795c */ /* 0x000fe20000300000 */
.L_x_275:
[----:B------:R-:W-:Y:S05]  /*b2e0*/  @P0 BRA `(.L_x_276) ;  /* 0x0000000000040947 */ /* 0x000fea0003800000 */
[----:B------:R-:W-:Y:S01]  /*b2f0*/  BPT.TRAP 0x1 ;  /* 0x000000040000795c */ /* 0x000fe20000300000 */
.L_x_276:
[----:B------:R-:W-:Y:S01]  /*b300*/  ULDC UR11, c[0x0][0x490] ;  /* 0x00012400000b7ab9 */ /* 0x000fe20000000800 */
[----:B------:R-:W-:Y:S01]  /*b310*/  R2UR UR6, R12 ;  /* 0x000000000c0672ca */ /* 0x000fe200000e0000 */
[----:B------:R-:W-:Y:S01]  /*b320*/  UISETP.NE.AND UP0, UPT, UR11, 0x1, UPT ;  /* 0x000000010b00788c */ /* 0x000fe2000bf05270 */
[----:B------:R-:W-:Y:S01]  /*b330*/  IMAD.U32 R4, R160, 0x20, R23 ;  /* 0x00000020a0047824 */ /* 0x000fe200078e0017 */
[----:B------:R-:W-:Y:S01]  /*b340*/  ULDC UR10, c[0x0][0x49c] ;  /* 0x00012700000a7ab9 */ /* 0x000fe20000000800 */
[----:B------:R-:W-:Y:S01]  /*b350*/  ULDC UR21, c[0x0][0x4a8] ;  /* 0x00012a0000157ab9 */ /* 0x000fe20000000800 */
[----:B------:R-:W-:Y:S01]  /*b360*/  UISETP.NE.AND UP1, UPT, UR10, 0x1, UPT ;  /* 0x000000010a00788c */ /* 0x000fe2000bf25270 */
[----:B------:R-:W-:Y:S01]  /*b370*/  IMAD.U32 R4, R7, 0x400, R4 ;  /* 0x0000040007047824 */ /* 0x000fe200078e0004 */
[----:B------:R-:W-:Y:S01]  /*b380*/  ULDC.64 UR22, c[0x0][0x198] ;  /* 0x0000660000167ab9 */ /* 0x000fe20000000a00 */
[----:B------:R-:W-:Y:S01]  /*b390*/  UIADD3 UR11, -UR11, URZ, URZ ;  /* 0x0000003f0b0b7290 */ /* 0x000fe2000fffe13f */
[----:B------:R-:W-:Y:S01]  /*b3a0*/  VIADD R13, R13, 0xffffffff ;  /* 0xffffffff0d0d7836 */ /* 0x000fe20000000000 */
[----:B------:R-:W-:-:S02]  /*b3b0*/  UIADD3 UR38, UP2, UR22, 0x1f0, URZ ;  /* 0x000001f016267890 */ /* 0x000fc4000ff5e03f */
[----:B------:R-:W-:Y:S01]  /*b3c0*/  @UP0 ULDC UR4, c[0x0][0x494] ;  /* 0x0001250000040ab9 */ /* 0x000fe20000000800 */
[----:B------:R-:W-:Y:S01]  /*b3d0*/  @UP0 ULDC UR8, c[0x0][0x494] ;  /* 0x0001250000080ab9 */ /* 0x000fe20000000800 */
[----:B------:R-:W-:Y:S01]  /*b3e0*/  UIMAD.WIDE.U32 UR4, UR6, UR4, URZ ;  /* 0x00000004060472a5 */ /* 0x000fe2000f8e003f */
[----:B------:R-:W-:Y:S01]  /*b3f0*/  ISETP.GT.AND P3, PT, R13, 0x1, PT ;  /* 0x000000010d00780c */ /* 0x000fe20003f64270 */
[----:B------:R-:W-:Y:S01]  /*b400*/  UIMAD.WIDE.U32 UR8, UR6, UR8, URZ ;  /* 0x00000008060872a5 */ /* 0x000fe2000f8e003f */
[----:B------:R-:W-:Y:S01]  /*b410*/  @UP0 ULDC UR7, c[0x0][0x498] ;  /* 0x0001260000070ab9 */ /* 0x000fe20000000800 */
[----:B------:R-:W-:Y:S01]  /*b420*/  UMOV UR15, UR6 ;  /* 0x00000006000f7c82 */ /* 0x000fe20008000000 */
[----:B------:R-:W-:Y:S01]  /*b430*/  @UP0 ULDC UR12, c[0x0][0x498] ;  /* 0x00012600000c0ab9 */ /* 0x000fe20000000800 */
[----:B------:R-:W-:Y:S01]  /*b440*/  @UP0 USHF.R.U32.HI UR6, URZ, UR7, UR5 ;  /* 0x000000073f060299 */ /* 0x000fe20008011605 */
[C---:B------:R-:W-:Y:S01]  /*b450*/  R2UR UR7, R12.reuse ;  /* 0x000000000c0772ca */ /* 0x040fe200000e0000 */
[----:B------:R-:W-:Y:S01]  /*b460*/  @UP1 ULDC.64 UR16, c[0x0][0x4a0] ;  /* 0x0001280000101ab9 */ /* 0x000fe20000000a00 */
[----:B------:R-:W-:Y:S01]  /*b470*/  @UP0 USHF.R.U32.HI UR15, URZ, UR12, UR9 ;  /* 0x0000000c3f0f0299 */ /* 0x000fe20008011609 */
[----:B------:R-:W-:Y:S01]  /*b480*/  R2UR UR8, R11 ;  /* 0x000000000b0872ca */ /* 0x000fe200000e0000 */
[----:B------:R-:W-:Y:S01]  /*b490*/  UISETP.NE.AND UP0, UPT, UR21, 0x1, UPT ;  /* 0x000000011500788c */ /* 0x000fe2000bf05270 */
[----:B------:R-:W-:Y:S01]  /*b4a0*/  VIADD R12, R12, 0x40 ;  /* 0x000000400c0c7836 */ /* 0x000fe20000000000 */
[----:B------:R-:W-:Y:S01]  /*b4b0*/  UIMAD.WIDE.U32 UR4, UR6, UR16, URZ ;  /* 0x00000010060472a5 */ /* 0x000fe2000f8e003f */
[----:B------:R-:W-:Y:S01]  /*b4c0*/  R2UR UR16, R5 ;  /* 0x00000000051072ca */ /* 0x000fe200000e0000 */
[----:B------:R-:W-:Y:S01]  /*b4d0*/  @UP1 ULDC.64 UR18, c[0x0][0x4a0] ;  /* 0x0001280000121ab9 */ /* 0x000fe20000000a00 */
[----:B------:R-:W-:Y:S01]  /*b4e0*/  UMOV UR9, UR6 ;  /* 0x0000000600097c82 */ /* 0x000fe20008000000 */
[----:B------:R-:W-:-:S02]  /*b4f0*/  UIMAD.WIDE.U32 UR12, UR15, UR18, URZ ;  /* 0x000000120f0c72a5 */ /* 0x000fc4000f8e003f */
[----:B------:R-:W-:Y:S01]  /*b500*/  @UP1 USHF.R.U32.HI UR9, URZ, UR17, UR5 ;  /* 0x000000113f091299 */ /* 0x000fe20008011605 */
[C---:B------:R-:W-:Y:S01]  /*b510*/  R2UR UR4, R2.reuse ;  /* 0x00000000020472ca */ /* 0x040fe200000e0000 */
[----:B------:R-:W-:Y:S01]  /*b520*/  UIADD3.X UR39, URZ, UR23, URZ, UP2, !UPT ;  /* 0x000000173f277290 */ /* 0x000fe200097fe43f */
[----:B------:R-:W-:Y:S01]  /*b530*/  VIADD R2, R2, 0x1 ;  /* 0x0000000102027836 */ /* 0x000fe20000000000 */
[----:B------:R-:W-:Y:S01]  /*b540*/  UMOV UR17, UR15 ;  /* 0x0000000f00117c82 */ /* 0x000fe20008000000 */
[----:B------:R-:W-:Y:S02]  /*b550*/  @UP1 USHF.R.U32.HI UR17, URZ, UR19, UR13 ;  /* 0x000000133f111299 */ /* 0x000fe4000801160d */
[----:B------:R-:W-:Y:S01]  /*b560*/  UIADD3 UR28, UP1, UR22, 0xf0, URZ ;  /* 0x000000f0161c7890 */ /* 0x000fe2000ff3e03f */
[----:B------:R-:W-:Y:S01]  /*b570*/  ISETP.NE.AND P1, PT, R2, 0x7, PT ;  /* 0x000000070200780c */ /* 0x000fe20003f25270 */
[----:B------:R-:W-:Y:S01]  /*b580*/  @UP0 ULDC UR36, c[0x0][0x4ac] ;  /* 0x00012b0000240ab9 */ /* 0x000fe20000000800 */
[----:B------:R-:W-:-:S02]  /*b590*/  UIMAD UR19, UR6, UR11, UR7 ;  /* 0x0000000b061372a4 */ /* 0x000fc4000f8e0207 */
[----:B------:R-:W-:Y:S01]  /*b5a0*/  UIADD3.X UR29, URZ, UR23, URZ, UP1, !UPT ;  /* 0x000000173f1d7290 */ /* 0x000fe20008ffe43f */
[----:B------:R-:W-:Y:S01]  /*b5b0*/  SEL R5, RZ, 0x1, P1 ;  /* 0x00000001ff057807 */ /* 0x000fe20000800000 */
[----:B------:R-:W-:Y:S01]  /*b5c0*/  UIMAD.WIDE.U32 UR36, UR9, UR36, URZ ;  /* 0x00000024092472a5 */ /* 0x000fe2000f8e003f */
[----:B------:R-:W-:Y:S01]  /*b5d0*/  SEL R2, R2, RZ, P1 ;  /* 0x000000ff02027207 */ /* 0x000fe20000800000 */
[----:B------:R-:W-:Y:S01]  /*b5e0*/  UIADD3 UR23, -UR17, URZ, URZ ;  /* 0x0000003f11177290 */ /* 0x000fe2000fffe13f */
[----:B------:R-:W-:Y:S01]  /*b5f0*/  LOP3.LUT R0, R0, R5, RZ, 0x3c, !PT ;  /* 0x0000000500007212 */ /* 0x000fe200078e3cff */
[----:B------:R-:W-:Y:S01]  /*b600*/  @UP0 ULDC UR34, c[0x0][0x4ac] ;  /* 0x00012b0000220ab9 */ /* 0x000fe20000000800 */
[----:B------:R-:W-:Y:S01]  /*b610*/  UIMAD UR11, UR15, UR11, UR7 ;  /* 0x0000000b0f0b72a4 */ /* 0x000fe2000f8e0207 */
[----:B------:R-:W-:Y:S01]  /*b620*/  @UP0 ULDC UR26, c[0x0][0x4b0] ;  /* 0x00012c00001a0ab9 */ /* 0x000fe20000000800 */
[----:B------:R-:W-:Y:S01]  /*b630*/  ULDC UR14, c[0x0][0x4cc] ;  /* 0x00013300000e7ab9 */ /* 0x000fe20000000800 */
[----:B------:R-:W-:Y:S01]  /*b640*/  ULDC UR18, c[0x0][0x4ec] ;  /* 0x00013b0000127ab9 */ /* 0x000fe20000000800 */
[----:B------:R-:W-:-:S02]  /*b650*/  UIADD3 UR20, -UR9, URZ, URZ ;  /* 0x0000003f09147290 */ /* 0x000fc4000fffe13f */
[----:B------:R-:W-:Y:S01]  /*b660*/  UIMAD.WIDE.U32 UR34, UR17, UR34, URZ ;  /* 0x00000022112272a5 */ /* 0x000fe2000f8e003f */
[----:B------:R-:W-:Y:S01]  /*b670*/  UMOV UR22, UR9 ;  /* 0x0000000900167c82 */ /* 0x000fe20008000000 */
[----:B------:R-:W-:Y:S01]  /*b680*/  UIMAD UR23, UR10, UR23, UR15 ;  /* 0x000000170a1772a4 */ /* 0x000fe2000f8e020f */
[----:B------:R-:W-:Y:S01]  /*b690*/  R2UR UR15, R4 ;  /* 0x00000000040f72ca */ /* 0x000fe200000e0000 */
[----:B------:R-:W-:Y:S01]  /*b6a0*/  @UP0 USHF.R.U32.HI UR22, URZ, UR26, UR37 ;  /* 0x0000001a3f160299 */ /* 0x000fe20008011625 */
[----:B------:R-:W-:Y:S01]  /*b6b0*/  R2UR UR26, R8 ;  /* 0x00000000081a72ca */ /* 0x000fe200000e0000 */
[----:B------:R-:W-:Y:S01]  /*b6c0*/  @UP0 ULDC UR40, c[0x0][0x4b0] ;  /* 0x00012c0000280ab9 */ /* 0x000fe20000000800 */
[----:B------:R-:W-:Y:S02]  /*b6d0*/  UIMAD UR19, UR19, UR14, UR18 ;  /* 0x0000000e131372a4 */ /* 0x000fe4000f8e0212 */
[----:B------:R-:W-:Y:S01]  /*b6e0*/  UIMAD UR11, UR11, UR14, UR18 ;  /* 0x0000000e0b0b72a4 */ /* 0x000fe2000f8e0212 */
[----:B------:R-:W-:Y:S01]  /*b6f0*/  R2UR UR18, R155 ;  /* 0x000000009b1272ca */ /* 0x000fe200000e0000 */
[----:B------:R-:W-:Y:S01]  /*b700*/  UIMAD UR20, UR10, UR20, UR6 ;  /* 0x000000140a1472a4 */ /* 0x000fe2000f8e0206 */
[----:B------:R-:W-:Y:S01]  /*b710*/  R2UR UR6, R6 ;  /* 0x00000000060672ca */ /* 0x000fe200000e0000 */
[----:B------:R-:W-:Y:S01]  /*b720*/  UMOV UR14, UR17 ;  /* 0x00000011000e7c82 */ /* 0x000fe20008000000 */
[----:B------:R-:W-:-:S02]  /*b730*/  @UP0 USHF.R.U32.HI UR14, URZ, UR40, UR35 ;  /* 0x000000283f0e0299 */ /* 0x000fc40008011623 */
[----:B------:R-:W-:Y:S02]  /*b740*/  UIADD3 UR10, -UR22, URZ, URZ ;  /* 0x0000003f160a7290 */ /* 0x000fe4000fffe13f */
[----:B------:R-:W-:Y:S02]  /*b750*/  UIADD3 UR34, -UR14, URZ, URZ ;  /* 0x0000003f0e227290 */ /* 0x000fe4000fffe13f */
[----:B------:R-:W-:Y:S02]  /*b760*/  ULEA UR4, UR4, UR8, 0xe ;  /* 0x0000000804047291 */ /* 0x000fe4000f8e703f */
[----:B------:R-:W-:Y:S01]  /*b770*/  UIMAD UR9, UR21, UR10, UR9 ;  /* 0x0000000a150972a4 */ /* 0x000fe2000f8e0209 */
[----:B------:R-:W-:Y:S01]  /*b780*/  R2UR UR10, R14 ;  /* 0x000000000e0a72ca */ /* 0x000fe200000e0000 */
[----:B------:R-:W-:Y:S01]  /*b790*/  UIMAD UR17, UR21, UR34, UR17 ;  /* 0x00000022151172a4 */ /* 0x000fe2000f8e0211 */
[----:B------:R-:W-:Y:S01]  /*b7a0*/  ULDC.64 UR32, c[0x0][0x4d0] ;  /* 0x0001340000207ab9 */ /* 0x000fe20000000a00 */
[----:B------:R-:W-:Y:S01]  /*b7b0*/  ULDC.64 UR12, c[0x0][0x4f0] ;  /* 0x00013c00000c7ab9 */ /* 0x000fe20000000a00 */
[----:B------:R-:W-:-:S02]  /*b7c0*/  UIADD3 UR5, UR16, 0x38000, URZ ;  /* 0x0003800010057890 */ /* 0x000fc4000fffe03f */
[----:B------:R-:W-:Y:S02]  /*b7d0*/  UIADD3 UR24, UR4, 0x2000, URZ ;  /* 0x0000200004187890 */ /* 0x000fe4000fffe03f */
[----:B------:R-:W-:Y:S02]  /*b7e0*/  UIADD3 UR16, UR4, 0x1c000, URZ ;  /* 0x0001c00004107890 */ /* 0x000fe4000fffe03f */
[----:B------:R-:W-:Y:S02]  /*b7f0*/  UIMAD UR20, UR20, UR32, UR12 ;  /* 0x00000020141472a4 */ /* 0x000fe4000f8e020c */
[----:B------:R-:W-:Y:S02]  /*b800*/  UIMAD UR21, UR9, UR33, UR13 ;  /* 0x00000021091572a4 */ /* 0x000fe4000f8e020d */
[----:B------:R-:W-:Y:S02]  /*b810*/  UPRMT UR15, UR15, 0x5410, URZ ;  /* 0x000054100f0f7896 */ /* 0x000fe4000800003f */
[----:B------:R-:W-:-:S02]  /*b820*/  UIADD3 UR8, UR4, 0x1e000, URZ ;  /* 0x0001e00004087890 */ /* 0x000fc4000fffe03f */
[----:B------:R-:W-:Y:S02]  /*b830*/  UIMAD UR12, UR23, UR32, UR12 ;  /* 0x00000020170c72a4 */ /* 0x000fe4000f8e020c */
[----:B------:R-:W-:Y:S01]  /*b840*/  UIMAD UR13, UR17, UR33, UR13 ;  /* 0x00000021110d72a4 */ /* 0x000fe2000f8e020d */
[----:B------:R-:W-:Y:S01]  /*b850*/  UMOV UR30, 0x0 ;  /* 0x00000000001e7882 */ /* 0x000fe20000000000 */
[----:B------:R-:W-:Y:S01]  /*b860*/  UMOV UR31, 0x10000000 ;  /* 0x10000000001f7882 */ /* 0x000fe20000000000 */
[----:B------:R-:W-:Y:S01]  /*b870*/  UMOV UR27, UR7 ;  /* 0x00000007001b7c82 */ /* 0x000fe20008000000 */
[----:B------:R-:W-:Y:S01]  /*b880*/  UMOV UR25, UR5 ;  /* 0x0000000500197c82 */ /* 0x000fe20008000000 */
[----:B------:R0:W-:Y:S01]  /*b890*/  UTMALDG.2D [UR4], [UR28], desc[UR30] ;  /* 0x00001e041c0075b4 */ /* 0x0001e20008009000 */
[----:B------:R-:W-:Y:S01]  /*b8a0*/  UMOV UR17, UR5 ;  /* 0x0000000500117c82 */ /* 0x000fe20008000000 */
[----:B------:R-:W-:Y:S01]  /*b8b0*/  UMOV UR9, UR5 ;  /* 0x0000000500097c82 */ /* 0x000fe20008000000 */
[----:B------:R0:W-:Y:S01]  /*b8c0*/  UTMALDG.2D [UR24], [UR28], desc[UR30] ;  /* 0x00001e181c0075b4 */ /* 0x0001e20008009000 */
[----:B------:R0:W-:Y:S01]  /*b8d0*/  UTMALDG.5D.IM2COL [UR16], [UR38], UR15 ;  /* 0x00000010260073b4 */ /* 0x0001e2000806000f */
[----:B------:R0:W-:Y:S02]  /*b8e0*/  UTMALDG.5D.IM2COL [UR8], [UR38], UR15 ;  /* 0x00000008260073b4 */ /* 0x0001e4000806000f */
[----:B0-----:R-:W-:Y:S05]  /*b8f0*/  @P3 BRA `(.L_x_277) ;  /* 0xfffffff8003c3947 */ /* 0x001fea000383ffff */
.L_x_273:
[----:B------:R-:W-:Y:S05]  /*b900*/  BSYNC B0 ;  /* 0x0000000000007941 */ /* 0x000fea0003800000 */
.L_x_272:
[----:B------:R-:W-:Y:S01]  /*b910*/  ISETP.GE.U32.AND P0, PT, R9, 0x7, PT ;  /* 0x000000070900780c */ /* 0x000fe20003f06070 */
[----:B-----5:R-:W-:-:S12]  /*b920*/  IMAD.MOV.U32 R0, RZ, RZ, 0x1 ;  /* 0x00000001ff007424 */ /* 0x020fd800078e00ff */
[----:B------:R-:W-:Y:S05]  /*b930*/  @!P0 BRA `(.L_x_278) ;  /* 0x00000000001c8947 */ /* 0x000fea0003800000 */
[----:B------:R-:W-:-:S04]  /*b940*/  IMAD.WIDE.U32 R4, R9, 0x24924925, RZ ;  /* 0x2492492509047825 */ /* 0x000fc800078e00ff */
[----:B------:R-:W-:-:S05]  /*b950*/  IMAD.IADD R4, R9, 0x1, -R5 ;  /* 0x0000000109047824 */ /* 0x000fca00078e0a05 */
[----:B------:R-:W-:-:S04]  /*b960*/  LEA.HI R4, R4, R5, RZ, 0x1f ;  /* 0x0000000504047211 */ /* 0x000fc800078ff8ff */
[----:B------:R-:W-:-:S04]  /*b970*/  SHF.R.U32.HI R4, RZ, 0x2, R4 ;  /* 0x00000002ff047819 */ /* 0x000fc80000011604 */
[----:B------:R-:W-:-:S04]  /*b980*/  LOP3.LUT R4, R4, 0x1, RZ, 0xc0, !PT ;  /* 0x0000000104047812 */ /* 0x000fc800078ec0ff */
[----:B------:R-:W-:-:S04]  /*b990*/  ISETP.NE.U32.AND P0, PT, R4, 0x1, PT ;  /* 0x000000010400780c */ /* 0x000fc80003f05070 */
[----:B------:R-:W-:-:S09]  /*b9a0*/  SEL R0, RZ, 0x1, !P0 ;  /* 0x00000001ff007807 */ /* 0x000fd20004000000 */
.L_x_278:
[----:B------:R-:W-:Y:S05]  /*b9b0*/  WARPSYNC.ALL ;  /* 0x0000000000007948 */ /* 0x000fea0003800000 */
[----:B------:R-:W-:-:S13]  /*b9c0*/  ELECT P0, URZ, PT ;  /* 0x00000000003f782f */ /* 0x000fda0003800000 */
[----:B------:R-:W-:Y:S05]  /*b9d0*/  @!P0 EXIT ;  /* 0x000000000000894d */ /* 0x000fea0003800000 */
[----:B------:R-:W-:-:S04]  /*b9e0*/  LOP3.LUT R3, R3, 0x2, RZ, 0xfc, !PT ;  /* 0x0000000203037812 */ /* 0x000fc800078efcff */
[----:B------:R-:W-:-:S13]  /*b9f0*/  ISETP.NE.AND P0, PT, R3, 0x3, PT ;  /* 0x000000030300780c */ /* 0x000fda0003f05270 */
[----:B------:R-:W-:Y:S05]  /*ba00*/  @!P0 BRA `(.L_x_279) ;  /* 0x0000000000048947 */ /* 0x000fea0003800000 */
[----:B------:R-:W-:Y:S01]  /*ba10*/  BPT.TRAP 0x1 ;  /* 0x000000040000795c */ /* 0x000fe20000300000 */
.L_x_279:
[----:B------:R-:W0:Y:S01]  /*ba20*/  S2R R4, SR_CgaCtaId ;  /* 0x0000000000047919 */ /* 0x000e220000008800 */
[----:B---3--:R-:W-:Y:S01]  /*ba30*/  IMAD.WIDE.U32 R2, R9, 0x24924925, RZ ;  /* 0x2492492509027825 */ /* 0x008fe200078e00ff */
[----:B------:R-:W-:-:S03]  /*ba40*/  SHF.L.U32 R5, R0, 0x1f, RZ ;  /* 0x0000001f00057819 */ /* 0x000fc600000006ff */
[----:B------:R-:W-:-:S05]  /*ba50*/  IMAD.IADD R2, R9, 0x1, -R3 ;  /* 0x0000000109027824 */ /* 0x000fca00078e0a03 */
[----:B------:R-:W-:Y:S02]  /*ba60*/  LEA.HI R2, R2, R3, RZ, 0x1f ;  /* 0x0000000302027211 */ /* 0x000fe400078ff8ff */
[----:B------:R-:W-:Y:S02]  /*ba70*/  MOV R3, 0x400 ;  /* 0x0000040000037802 */ /* 0x000fe40000000f00 */
[----:B------:R-:W-:-:S05]  /*ba80*/  SHF.R.U32.HI R2, RZ, 0x2, R2 ;  /* 0x00000002ff027819 */ /* 0x000fca0000011602 */
[----:B------:R-:W-:Y:S01]  /*ba90*/  IMAD R2, R2, -0x7, R9 ;  /* 0xfffffff902027824 */ /* 0x000fe200078e0209 */
[----:B0-----:R-:W-:-:S05]  /*baa0*/  LEA R3, R4, R3, 0x18 ;  /* 0x0000000304037211 */ /* 0x001fca00078ec0ff */
[----:B------:R-:W-:-:S04]  /*bab0*/  VIADD R3, R3, 0x38038 ;  /* 0x0003803803037836 */ /* 0x000fc80000000000 */
[----:B------:R-:W-:-:S07]  /*bac0*/  IMAD R4, R2, 0x8, R3 ;  /* 0x0000000802047824 */ /* 0x000fce00078e0203 */
.L_x_280:
[----:B0-----:R0:W1:Y:S02]  /*bad0*/  SYNCS.PHASECHK.TRANS64.TRYWAIT P0, [R4+URZ], R5 ;  /* 0x00000005040075a7 */ /* 0x001064000800017f */
[----:B-1----:R-:W-:Y:S05]  /*bae0*/  @!P0 NANOSLEEP.SYNCS 0x989680 ;  /* 0x009896800000895d */ /* 0x002fea0003900000 */
[----:B------:R-:W1:Y:S02]  /*baf0*/  @!P0 SYNCS.PHASECHK.TRANS64 P0, [R4+URZ], R5 ;  /* 0x00000005040085a7 */ /* 0x000e64000800007f */
[----:B-1----:R-:W-:Y:S05]  /*bb00*/  @!P0 BRA `(.L_x_280) ;  /* 0xfffffffc00f08947 */ /* 0x002fea000383ffff */
[----:B------:R-:W-:-:S05]  /*bb10*/  VIADD R2, R2, 0x1 ;  /* 0x0000000102027836 */ /* 0x000fca0000000000 */
[----:B------:R-:W-:-:S04]  /*bb20*/  ISETP.NE.AND P0, PT, R2, 0x7, PT ;  /* 0x000000070200780c */ /* 0x000fc80003f05270 */
[----:B0-----:R-:W-:Y:S02]  /*bb30*/  SEL R5, RZ, 0x1, P0 ;  /* 0x00000001ff057807 */ /* 0x001fe40000000000 */
[----:B------:R-:W-:Y:S02]  /*bb40*/  SEL R2, R2, RZ, P0 ;  /* 0x000000ff02027207 */ /* 0x000fe40000000000 */
[----:B------:R-:W-:-:S03]  /*bb50*/  LOP3.LUT R7, R0, R5, RZ, 0x3c, !PT ;  /* 0x0000000500077212 */ /* 0x000fc600078e3cff */
[----:B------:R-:W-:Y:S01]  /*bb60*/  IMAD R0, R2, 0x8, R3 ;  /* 0x0000000802007824 */ /* 0x000fe200078e0203 */
[----:B------:R-:W-:-:S07]  /*bb70*/  SHF.L.U32 R5, R7, 0x1f, RZ ;  /* 0x0000001f07057819 */ /* 0x000fce00000006ff */
.L_x_281:
        /* <DEDUP_REMOVED lines=11> */
.L_x_282:
        /* <DEDUP_REMOVED lines=11> */
.L_x_283:
        /* <DEDUP_REMOVED lines=11> */
.L_x_284:
        /* <DEDUP_REMOVED lines=11> */
.L_x_285:
        /* <DEDUP_REMOVED lines=11> */
.L_x_286:
[----:B0-----:R0:W1:Y:S02]  /*bef0*/  SYNCS.PHASECHK.TRANS64.TRYWAIT P0, [R2+URZ], R3 ;  /* 0x00000003020075a7 */ /* 0x001064000800017f */
[----:B-1----:R-:W-:Y:S05]  /*bf00*/  @!P0 NANOSLEEP.SYNCS 0x989680 ;  /* 0x009896800000895d */ /* 0x002fea0003900000 */
[----:B------:R-:W1:Y:S02]  /*bf10*/  @!P0 SYNCS.PHASECHK.TRANS64 P0, [R2+URZ], R3 ;  /* 0x00000003020085a7 */ /* 0x000e64000800007f */
[----:B-1----:R-:W-:Y:S05]  /*bf20*/  @P0 EXIT ;  /* 0x000000000000094d */ /* 0x002fea0003800000 */
[----:B------:R-:W-:Y:S05]  /*bf30*/  BRA `(.L_x_286) ;  /* 0xfffffffc00ec7947 */ /* 0x000fea000383ffff */
.L_x_287:
[----:B------:R-:W-:-:S00]  /*bf40*/  BRA `(.L_x_287) ;  /* 0xfffffffc00fc7947 */ /* 0x000fc0000383ffff */
[----:B------:R-:W-:-:S00]  /*bf50*/  NOP ;  /* 0x0000000000007918 */ /* 0x000fc00000000000 */
        /* <DEDUP_REMOVED lines=10> */
.L_x_288:


//--------------------- .nv.shared._ZN7cutlass13device_kernelINS_4conv6kernel13ConvUniversalINS1_16ConvProblemShapeILNS1_8OperatorE2ELi3EEENS1_10collective14CollectiveConvINS1_46MainloopSm90TmaGmmaWarpSpecializedImplicitGemmILS5_2ELi7ELi3EN4cute5tupleIJNSA_1CILi1EEESD_SD_EEENS1_36KernelImplicitTmaWarpSpecializedSm90ELi1EEENSB_IJNSC_ILi128EEENSB_IJSH_EEENSB_IJNSC_ILi64EEEEEEEEENS_10bfloat16_tESM_NSA_8TiledMMAINSA_8MMA_AtomIJNSA_4SM904GMMA28MMA_64x128x16_F32BF16BF16_SSILNSQ_5MajorE1ELSS_1ELNSQ_7ScaleInE1ELST_1EEEEEENSA_6LayoutISE_NSB_IJNSC_ILi0EEESX_SX_EEEEENSB_IJNSA_10UnderscoreES10_S10_EEEEENS7_6detail26Sm90ImplicitGemmTileTraitsINSA_13SM90_TMA_LOADENSA_14ComposedLayoutINSA_7SwizzleILi3ELi4ELi3EEENSA_18smem_ptr_flag_bitsILi16EEENSW_INSB_IJNSB_IJSJ_NSC_ILi2EEEEEENSB_IJNSC_ILi8EEES1D_EEENSB_IJSD_NSC_ILi7EEEEEEEEENSB_IJNSB_IJSD_NSC_ILi4096EEEEEENSB_IJSJ_NSC_ILi512EEEEEENSB_IJSX_NSC_ILi8192EEEEEEEEEEEEEvEENS14_INSA_20SM90_TMA_LOAD_IM2COLES1Q_vEEEENS_8epilogue10collective6detail29Sm90TmaWarpSpecializedAdapterINS1W_15DefaultEpilogueISM_NSB_IJlNSB_IJSD_lllEEESX_EEES21_NS1V_6thread17LinearCombinationISM_Li1EffLNS22_9ScaleType4KindE0ELNS_15FloatRoundStyleE2ESM_EENS_4gemm15EpilogueDefaultEEEEEvvEEEEvNT_6ParamsE --------------------------
	.section	.nv.shared._ZN7cutlass13device_kernelINS_4conv6kernel13ConvUniversalINS1_16ConvProblemShapeILNS1_8OperatorE2ELi3EEENS1_10collective14CollectiveConvINS1_46MainloopSm90TmaGmmaWarpSpecializedImplicitGemmILS5_2ELi7ELi3EN4cute5tupleIJNSA_1CILi1EEESD_SD_EEENS1_36KernelImplicitTmaWarpSpecializedSm90ELi1EEENSB_IJNSC_ILi128EEENSB_IJSH_EEENSB_IJNSC_ILi64EEEEEEEEENS_10bfloat16_tESM_NSA_8TiledMMAINSA_8MMA_AtomIJNSA_4SM904GMMA28MMA_64x128x16_F32BF16BF16_SSILNSQ_5MajorE1ELSS_1ELNSQ_7ScaleInE1ELST_1EEEEEENSA_6LayoutISE_NSB_IJNSC_ILi0EEESX_SX_EEEEENSB_IJNSA_10UnderscoreES10_S10_EEEEENS7_6detail26Sm90ImplicitGemmTileTraitsINSA_13SM90_TMA_LOADENSA_14ComposedLayoutINSA_7SwizzleILi3ELi4ELi3EEENSA_18smem_ptr_flag_bitsILi16EEENSW_INSB_IJNSB_IJSJ_NSC_ILi2EEEEEENSB_IJNSC_ILi8EEES1D_EEENSB_IJSD_NSC_ILi7EEEEEEEEENSB_IJNSB_IJSD_NSC_ILi4096EEEEEENSB_IJSJ_NSC_ILi512EEEEEENSB_IJSX_NSC_ILi8192EEEEEEEEEEEEEvEENS14_INSA_20SM90_TMA_LOAD_IM2COLES1Q_vEEEENS_8epilogue10collective6detail29Sm90TmaWarpSpecializedAdapterINS1W_15DefaultEpilogueISM_NSB_IJlNSB_IJSD_lllEEESX_EEES21_NS1V_6thread17LinearCombinationISM_Li1EffLNS22_9ScaleType4KindE0ELNS_15FloatRoundStyleE2ESM_EENS_4gemm15EpilogueDefaultEEEEEvvEEEEvNT_6ParamsE,"aw",@nobits
	.sectionflags	@""
	.align	16
	.zero		1024


//--------------------- .nv.shared.reserved.0     --------------------------
	.section	.nv.shared.reserved.0,"aw",@nobits
	.weak		__nv_reservedSMEM_offset_0_alias
	.size		__nv_reservedSMEM_offset_0_alias, 0, 0
	.other		__nv_reservedSMEM_offset_0_alias,@"STO_CUDA_RESERVED_SHARED STV_DEFAULT"
__nv_reservedSMEM_offset_0_alias:
	.zero		0


//--------------------- .nv.global                --------------------------
	.section	.nv.global,"aw",@nobits
.nv.global:
	.type		_ZN39_INTERNAL_da407f37_4_k_cu_36c29191_38044cute1_E,@object
	.size		_ZN39_INTERNAL_da407f37_4_k_cu_36c29191_38044cute1_E,(_ZN39_INTERNAL_da407f37_4_k_cu_36c29191_38044cuda3std3__45__cpo6cbeginE - _ZN39_INTERNAL_da407f37_4_k_cu_36c29191_38044cute1_E)
_ZN39_INTERNAL_da407f37_4_k_cu_36c29191_38044cute1_E:
	.zero		1
	.type		_ZN39_INTERNAL_da407f37_4_k_cu_36c29191_38044cuda3std3__45__cpo6cbeginE,@object
	.size		_ZN39_INTERNAL_da407f37_4_k_cu_36c29191_38044cuda3std3__45__cpo6cbeginE,(_ZN39_INTERNAL_da407f37_4_k_cu_36c29191_38044cuda3std3__48in_placeE - _ZN39_INTERNAL_da407f37_4_k_cu_36c29191_38044cuda3std3__45__cpo6cbeginE)
_ZN39_INTERNAL_da407f37_4_k_cu_36c29191_38044cuda3std3__45__cpo6cbeginE:
	.zero		1
	.type		_ZN39_INTERNAL_da407f37_4_k_cu_36c29191_38044cuda3std3__48in_placeE,@object
	.size		_ZN39_INTERNAL_da407f37_4_k_cu_36c29191_38044cuda3std3__48in_placeE,(_ZN39_INTERNAL_da407f37_4_k_cu_36c29191_38044cuda3std6ranges3__45__cpo9iter_moveE - _ZN39_INTERNAL_da407f37_4_k_cu_36c29191_38044cuda3std3__48in_placeE)
_ZN39_INTERNAL_da407f37_4_k_cu_36c29191_38044cuda3std3__48in_placeE:
	.zero		1
	.type		_ZN39_INTERNAL_da407f37_4_k_cu_36c29191_38044cuda3std6ranges3__45__cpo9iter_moveE,@object
	.size		_ZN39_INTERNAL_da407f37_4_k_cu_36c29191_38044cuda3std6ranges3__45__cpo9iter_moveE,(_ZN39_INTERNAL_da407f37_4_k_cu_36c29191_38044cuda3std3__45__cpo5beginE - _ZN39_INTERNAL_da407f37_4_k_cu_36c29191_38044cuda3std6ranges3__45__cpo9iter_moveE)
_ZN39_INTERNAL_da407f37_4_k_cu_36c29191_38044cuda3std6ranges3__45__cpo9iter_moveE:
	.zero		1
	.type		_ZN39_INTERNAL_da407f37_4_k_cu_36c29191_38044cuda3std3__45__cpo5beginE,@object
	.size		_ZN39_INTERNAL_da407f37_4_k_cu_36c29191_38044cuda3std3__45__cpo5beginE,(_ZN39_INTERNAL_da407f37_4_k_cu_36c29191_38044cuda3std3__441_GLOBAL__N__da407f37_4_k_cu_36c29191_38046ignoreE - _ZN39_INTERNAL_da407f37_4_k_cu_36c29191_38044cuda3std3__45__cpo5beginE)
_ZN39_INTERNAL_da407f37_4_k_cu_36c29191_38044cuda3std3__45__cpo5beginE:
	.zero		1
	.type		_ZN39_INTERNAL_da407f37_4_k_cu_36c29191_38044cuda3std3__441_GLOBAL__N__da407f37_4_k_cu_36c29191_38046ignoreE,@object
	.size		_ZN39_INTERNAL_da407f37_4_k_cu_36c29191_38044cuda3std3__441_GLOBAL__N__da407f37_4_k_cu_36c29191_38046ignoreE,(_ZN39_INTERNAL_da407f37_4_k_cu_36c29191_38044cute7productE - _ZN39_INTERNAL_da407f37_4_k_cu_36c29191_38044cuda3std3__441_GLOBAL__N__da407f37_4_k_cu_36c29191_38046ignoreE)
_ZN39_INTERNAL_da407f37_4_k_cu_36c29191_38044cuda3std3__441_GLOBAL__N__da407f37_4_k_cu_36c29191_38046ignoreE:
	.zero		1
	.type		_ZN39_INTERNAL_da407f37_4_k_cu_36c29191_38044cute7productE,@object
	.size		_ZN39_INTERNAL_da407f37_4_k_cu_36c29191_38044cute7productE,(_ZN39_INTERNAL_da407f37_4_k_cu_36c29191_38044cuda3std3__45__cpo3endE - _ZN39_INTERNAL_da407f37_4_k_cu_36c29191_38044cute7productE)
_ZN39_INTERNAL_da407f37_4_k_cu_36c29191_38044cute7productE:
	.zero		1
	.type		_ZN39_INTERNAL_da407f37_4_k_cu_36c29191_38044cuda3std3__45__cpo3endE,@object
	.size		_ZN39_INTERNAL_da407f37_4_k_cu_36c29191_38044cuda3std3__45__cpo3endE,(_ZN39_INTERNAL_da407f37_4_k_cu_36c29191_38044cuda3std3__419piecewise_constructE - _ZN39_INTERNAL_da407f37_4_k_cu_36c29191_38044cuda3std3__45__cpo3endE)
_ZN39_INTERNAL_da407f37_4_k_cu_36c29191_38044cuda3std3__45__cpo3endE:
	.zero		1
	.type		_ZN39_INTERNAL_da407f37_4_k_cu_36c29191_38044cuda3std3__419piecewise_constructE,@object
	.size		_ZN39_INTERNAL_da407f37_4_k_cu_36c29191_38044cuda3std3__419piecewise_constructE,(_ZN39_INTERNAL_da407f37_4_k_cu_36c29191_38044cuda3std3__45__cpo4cendE - _ZN39_INTERNAL_da407f37_4_k_cu_36c29191_38044cuda3std3__419piecewise_constructE)
_ZN39_INTERNAL_da407f37_4_k_cu_36c29191_38044cuda3std3__419piecewise_constructE:
	.zero		1
	.type		_ZN39_INTERNAL_da407f37_4_k_cu_36c29191_38044cuda3std3__45__cpo4cendE,@object
	.size		_ZN39_INTERNAL_da407f37_4_k_cu_36c29191_38044cuda3std3__45__cpo4cendE,(_ZN39_INTERNAL_da407f37_4_k_cu_36c29191_38044cuda3std6ranges3__45__cpo4swapE - _ZN39_INTERNAL_da407f37_4_k_cu_36c29191_38044cuda3std3__45__cpo4cendE)
_ZN39_INTERNAL_da407f37_4_k_cu_36c29191_38044cuda3std3__45__cpo4cendE:
	.zero		1
	.type		_ZN39_INTERNAL_da407f37_4_k_cu_36c29191_38044cuda3std6ranges3__45__cpo4swapE,@object
	.size		_ZN39_INTERNAL_da407f37_4_k_cu_36c29191_38044cuda3std6ranges3__45__cpo4swapE,(.L_7 - _ZN39_INTERNAL_da407f37_4_k_cu_36c29191_38044cuda3std6ranges3__45__cpo4swapE)
_ZN39_INTERNAL_da407f37_4_k_cu_36c29191_38044cuda3std6ranges3__45__cpo4swapE:
	.zero		1
.L_7:


//--------------------- .nv.constant0._ZN7cutlass13device_kernelINS_4conv6kernel13ConvUniversalINS1_16ConvProblemShapeILNS1_8OperatorE2ELi3EEENS1_10collective14CollectiveConvINS1_46MainloopSm90TmaGmmaWarpSpecializedImplicitGemmILS5_2ELi7ELi3EN4cute5tupleIJNSA_1CILi1EEESD_SD_EEENS1_36KernelImplicitTmaWarpSpecializedSm90ELi1EEENSB_IJNSC_ILi128EEENSB_IJSH_EEENSB_IJNSC_ILi64EEEEEEEEENS_10bfloat16_tESM_NSA_8TiledMMAINSA_8MMA_AtomIJNSA_4SM904GMMA28MMA_64x128x16_F32BF16BF16_SSILNSQ_5MajorE1ELSS_1ELNSQ_7ScaleInE1ELST_1EEEEEENSA_6LayoutISE_NSB_IJNSC_ILi0EEESX_SX_EEEEENSB_IJNSA_10UnderscoreES10_S10_EEEEENS7_6detail26Sm90ImplicitGemmTileTraitsINSA_13SM90_TMA_LOADENSA_14ComposedLayoutINSA_7SwizzleILi3ELi4ELi3EEENSA_18smem_ptr_flag_bitsILi16EEENSW_INSB_IJNSB_IJSJ_NSC_ILi2EEEEEENSB_IJNSC_ILi8EEES1D_EEENSB_IJSD_NSC_ILi7EEEEEEEEENSB_IJNSB_IJSD_NSC_ILi4096EEEEEENSB_IJSJ_NSC_ILi512EEEEEENSB_IJSX_NSC_ILi8192EEEEEEEEEEEEEvEENS14_INSA_20SM90_TMA_LOAD_IM2COLES1Q_vEEEENS_8epilogue10collective6detail29Sm90TmaWarpSpecializedAdapterINS1W_15DefaultEpilogueISM_NSB_IJlNSB_IJSD_lllEEESX_EEES21_NS1V_6thread17LinearCombinationISM_Li1EffLNS22_9ScaleType4KindE0ELNS_15FloatRoundStyleE2ESM_EENS_4gemm15EpilogueDefaultEEEEEvvEEEEvNT_6ParamsE --------------------------
	.section	.nv.constant0._ZN7cutlass13device_kernelINS_4conv6kernel13ConvUniversalINS1_16ConvProblemShapeILNS1_8OperatorE2ELi3EEENS1_10collective14CollectiveConvINS1_46MainloopSm90TmaGmmaWarpSpecializedImplicitGemmILS5_2ELi7ELi3EN4cute5tupleIJNSA_1CILi1EEESD_SD_EEENS1_36KernelImplicitTmaWarpSpecializedSm90ELi1EEENSB_IJNSC_ILi128EEENSB_IJSH_EEENSB_IJNSC_ILi64EEEEEEEEENS_10bfloat16_tESM_NSA_8TiledMMAINSA_8MMA_AtomIJNSA_4SM904GMMA28MMA_64x128x16_F32BF16BF16_SSILNSQ_5MajorE1ELSS_1ELNSQ_7ScaleInE1ELST_1EEEEEENSA_6LayoutISE_NSB_IJNSC_ILi0EEESX_SX_EEEEENSB_IJNSA_10UnderscoreES10_S10_EEEEENS7_6detail26Sm90ImplicitGemmTileTraitsINSA_13SM90_TMA_LOADENSA_14ComposedLayoutINSA_7SwizzleILi3ELi4ELi3EEENSA_18smem_ptr_flag_bitsILi16EEENSW_INSB_IJNSB_IJSJ_NSC_ILi2EEEEEENSB_IJNSC_ILi8EEES1D_EEENSB_IJSD_NSC_ILi7EEEEEEEEENSB_IJNSB_IJSD_NSC_ILi4096EEEEEENSB_IJSJ_NSC_ILi512EEEEEENSB_IJSX_NSC_ILi8192EEEEEEEEEEEEEvEENS14_INSA_20SM90_TMA_LOAD_IM2COLES1Q_vEEEENS_8epilogue10collective6detail29Sm90TmaWarpSpecializedAdapterINS1W_15DefaultEpilogueISM_NSB_IJlNSB_IJSD_lllEEESX_EEES21_NS1V_6thread17LinearCombinationISM_Li1EffLNS22_9ScaleType4KindE0ELNS_15FloatRoundStyleE2ESM_EENS_4gemm15EpilogueDefaultEEEEEvvEEEEvNT_6ParamsE,"a",@progbits
	.sectionflags	@""
	.align	4
.nv.constant0._ZN7cutlass13device_kernelINS_4conv6kernel13ConvUniversalINS1_16ConvProblemShapeILNS1_8OperatorE2ELi3EEENS1_10collective14CollectiveConvINS1_46MainloopSm90TmaGmmaWarpSpecializedImplicitGemmILS5_2ELi7ELi3EN4cute5tupleIJNSA_1CILi1EEESD_SD_EEENS1_36KernelImplicitTmaWarpSpecializedSm90ELi1EEENSB_IJNSC_ILi128EEENSB_IJSH_EEENSB_IJNSC_ILi64EEEEEEEEENS_10bfloat16_tESM_NSA_8TiledMMAINSA_8MMA_AtomIJNSA_4SM904GMMA28MMA_64x128x16_F32BF16BF16_SSILNSQ_5MajorE1ELSS_1ELNSQ_7ScaleInE1ELST_1EEEEEENSA_6LayoutISE_NSB_IJNSC_ILi0EEESX_SX_EEEEENSB_IJNSA_10UnderscoreES10_S10_EEEEENS7_6detail26Sm90ImplicitGemmTileTraitsINSA_13SM90_TMA_LOADENSA_14ComposedLayoutINSA_7SwizzleILi3ELi4ELi3EEENSA_18smem_ptr_flag_bitsILi16EEENSW_INSB_IJNSB_IJSJ_NSC_ILi2EEEEEENSB_IJNSC_ILi8EEES1D_EEENSB_IJSD_NSC_ILi7EEEEEEEEENSB_IJNSB_IJSD_NSC_ILi4096EEEEEENSB_IJSJ_NSC_ILi512EEEEEENSB_IJSX_NSC_ILi8192EEEEEEEEEEEEEvEENS14_INSA_20SM90_TMA_LOAD_IM2COLES1Q_vEEEENS_8epilogue10collective6detail29Sm90TmaWarpSpecializedAdapterINS1W_15DefaultEpilogueISM_NSB_IJlNSB_IJSD_lllEEESX_EEES21_NS1V_6thread17LinearCombinationISM_Li1EffLNS22_9ScaleType4KindE0ELNS_15FloatRoundStyleE2ESM_EENS_4gemm15EpilogueDefaultEEEEEvvEEEEvNT_6ParamsE:
	.zero		1664


//--------------------- SYMBOLS --------------------------

	.type		.nv.reservedSmem.offset0,@object
	.size		.nv.reservedSmem.offset0,0x4
